//
// Generated by NVIDIA NVVM Compiler
//
// Compiler Build ID: CL-36424714
// Cuda compilation tools, release 13.0, V13.0.88
// Based on NVVM 20.0.0
//

.version 9.0
.target sm_100
.address_size 64

	// .globl	_Z15flash_attentioniiPfS_S_S_iiiii
.extern .shared .align 16 .b8 mem[];

.visible .entry _Z15flash_attentioniiPfS_S_S_iiiii(
	.param .u32 _Z15flash_attentioniiPfS_S_S_iiiii_param_0,
	.param .u32 _Z15flash_attentioniiPfS_S_S_iiiii_param_1,
	.param .u64 .ptr .align 1 _Z15flash_attentioniiPfS_S_S_iiiii_param_2,
	.param .u64 .ptr .align 1 _Z15flash_attentioniiPfS_S_S_iiiii_param_3,
	.param .u64 .ptr .align 1 _Z15flash_attentioniiPfS_S_S_iiiii_param_4,
	.param .u64 .ptr .align 1 _Z15flash_attentioniiPfS_S_S_iiiii_param_5,
	.param .u32 _Z15flash_attentioniiPfS_S_S_iiiii_param_6,
	.param .u32 _Z15flash_attentioniiPfS_S_S_iiiii_param_7,
	.param .u32 _Z15flash_attentioniiPfS_S_S_iiiii_param_8,
	.param .u32 _Z15flash_attentioniiPfS_S_S_iiiii_param_9,
	.param .u32 _Z15flash_attentioniiPfS_S_S_iiiii_param_10
)
{
	.reg .pred 	%p<42>;
	.reg .b32 	%r<181>;
	.reg .b32 	%f<484>;
	.reg .b64 	%rd<68>;

	ld.param.u32 	%r69, [_Z15flash_attentioniiPfS_S_S_iiiii_param_0];
	ld.param.u64 	%rd14, [_Z15flash_attentioniiPfS_S_S_iiiii_param_2];
	ld.param.u64 	%rd17, [_Z15flash_attentioniiPfS_S_S_iiiii_param_3];
	ld.param.u64 	%rd15, [_Z15flash_attentioniiPfS_S_S_iiiii_param_4];
	ld.param.u64 	%rd16, [_Z15flash_attentioniiPfS_S_S_iiiii_param_5];
	ld.param.u32 	%r70, [_Z15flash_attentioniiPfS_S_S_iiiii_param_6];
	ld.param.u32 	%r71, [_Z15flash_attentioniiPfS_S_S_iiiii_param_7];
	ld.param.u32 	%r72, [_Z15flash_attentioniiPfS_S_S_iiiii_param_9];
	cvta.to.global.u64 	%rd1, %rd17;
	setp.lt.s32 	%p1, %r72, 1;
	@%p1 bra 	$L__BB0_13;
	and.b32  	%r1, %r72, 15;
	setp.lt.u32 	%p2, %r72, 16;
	mov.b32 	%r158, 0;
	@%p2 bra 	$L__BB0_4;
	and.b32  	%r158, %r72, 2147483632;
	mov.b32 	%r156, 0;
	mov.u32 	%r76, mem;
$L__BB0_3:
	.pragma "nounroll";
	shl.b32 	%r75, %r156, 2;
	add.s32 	%r77, %r76, %r75;
	mov.f32 	%f25, 0f00000000;
	st.shared.v4.f32 	[%r77], {%f25, %f25, %f25, %f25};
	st.shared.v4.f32 	[%r77+16], {%f25, %f25, %f25, %f25};
	st.shared.v4.f32 	[%r77+32], {%f25, %f25, %f25, %f25};
	st.shared.v4.f32 	[%r77+48], {%f25, %f25, %f25, %f25};
	add.s32 	%r156, %r156, 16;
	setp.ne.s32 	%p3, %r156, %r158;
	@%p3 bra 	$L__BB0_3;
$L__BB0_4:
	setp.eq.s32 	%p4, %r1, 0;
	@%p4 bra 	$L__BB0_13;
	and.b32  	%r6, %r72, 7;
	setp.lt.u32 	%p5, %r1, 8;
	@%p5 bra 	$L__BB0_7;
	shl.b32 	%r78, %r158, 2;
	mov.u32 	%r79, mem;
	add.s32 	%r80, %r79, %r78;
	mov.b32 	%r81, 0;
	st.shared.u32 	[%r80], %r81;
	st.shared.u32 	[%r80+4], %r81;
	st.shared.u32 	[%r80+8], %r81;
	st.shared.u32 	[%r80+12], %r81;
	st.shared.u32 	[%r80+16], %r81;
	st.shared.u32 	[%r80+20], %r81;
	st.shared.u32 	[%r80+24], %r81;
	st.shared.u32 	[%r80+28], %r81;
	add.s32 	%r158, %r158, 8;
$L__BB0_7:
	setp.eq.s32 	%p6, %r6, 0;
	@%p6 bra 	$L__BB0_13;
	and.b32  	%r9, %r72, 3;
	setp.lt.u32 	%p7, %r6, 4;
	@%p7 bra 	$L__BB0_10;
	shl.b32 	%r82, %r158, 2;
	mov.u32 	%r83, mem;
	add.s32 	%r84, %r83, %r82;
	mov.b32 	%r85, 0;
	st.shared.u32 	[%r84], %r85;
	st.shared.u32 	[%r84+4], %r85;
	st.shared.u32 	[%r84+8], %r85;
	st.shared.u32 	[%r84+12], %r85;
	add.s32 	%r158, %r158, 4;
$L__BB0_10:
	setp.eq.s32 	%p8, %r9, 0;
	@%p8 bra 	$L__BB0_13;
	mov.b32 	%r161, 0;
	mov.u32 	%r88, mem;
$L__BB0_12:
	.pragma "nounroll";
	shl.b32 	%r87, %r158, 2;
	add.s32 	%r89, %r88, %r87;
	mov.b32 	%r90, 0;
	st.shared.u32 	[%r89], %r90;
	add.s32 	%r158, %r158, 1;
	add.s32 	%r161, %r161, 1;
	setp.ne.s32 	%p9, %r161, %r9;
	@%p9 bra 	$L__BB0_12;
$L__BB0_13:
	mov.u32 	%r91, %ctaid.x;
	shr.s32 	%r92, %r72, 31;
	shr.u32 	%r93, %r92, 30;
	add.s32 	%r94, %r72, %r93;
	shr.s32 	%r16, %r94, 2;
	and.b32  	%r95, %r94, -4;
	sub.s32 	%r17, %r72, %r95;
	cvt.rn.f32.s32 	%f26, %r72;
	sqrt.rn.f32 	%f27, %f26;
	rcp.rn.f32 	%f1, %f27;
	div.s32 	%r18, %r91, %r71;
	mul.lo.s32 	%r19, %r72, %r91;
	setp.lt.s32 	%p10, %r69, 1;
	@%p10 bra 	$L__BB0_43;
	cvta.to.global.u64 	%rd18, %rd14;
	mul.wide.s32 	%rd19, %r19, 4;
	add.s64 	%rd2, %rd18, %rd19;
	mul.lo.s32 	%r97, %r18, %r72;
	cvt.s64.s32 	%rd3, %r97;
	shl.b32 	%r98, %r16, 2;
	cvt.s64.s32 	%rd4, %r98;
	add.s32 	%r20, %r16, -1;
	and.b32  	%r21, %r16, 7;
	and.b32  	%r22, %r16, 3;
	add.s32 	%r23, %r22, -1;
	and.b32  	%r24, %r16, 1;
	and.b32  	%r99, %r16, 536870904;
	neg.s32 	%r25, %r99;
	cvta.to.global.u64 	%rd5, %rd16;
	cvta.to.global.u64 	%rd6, %rd15;
	mov.f32 	%f473, 0f00000000;
	mov.f32 	%f472, 0fFF800000;
	mov.b32 	%r162, 0;
$L__BB0_15:
	setp.lt.s32 	%p11, %r72, 4;
	mul.lo.s32 	%r100, %r162, %r70;
	cvt.s64.s32 	%rd20, %r100;
	add.s64 	%rd7, %rd20, %rd3;
	shl.b64 	%rd21, %rd7, 2;
	add.s64 	%rd8, %rd6, %rd21;
	mov.f32 	%f480, 0f00000000;
	@%p11 bra 	$L__BB0_27;
	setp.lt.u32 	%p12, %r20, 7;
	mov.f32 	%f480, 0f00000000;
	mov.b32 	%r164, 0;
	@%p12 bra 	$L__BB0_19;
	mov.f32 	%f480, 0f00000000;
	mov.b32 	%r166, 0;
	mov.u32 	%r167, %r25;
$L__BB0_18:
	.pragma "nounroll";
	and.b32  	%r164, %r16, 536870904;
	mul.wide.u32 	%rd22, %r166, 4;
	add.s64 	%rd23, %rd2, %rd22;
	ld.global.v4.f32 	{%f34, %f35, %f36, %f37}, [%rd23];
	add.s64 	%rd24, %rd8, %rd22;
	ld.global.v4.f32 	{%f38, %f39, %f40, %f41}, [%rd24];
	fma.rn.f32 	%f42, %f34, %f38, %f480;
	fma.rn.f32 	%f43, %f35, %f39, %f42;
	fma.rn.f32 	%f44, %f36, %f40, %f43;
	fma.rn.f32 	%f45, %f37, %f41, %f44;
	ld.global.v4.f32 	{%f46, %f47, %f48, %f49}, [%rd23+16];
	ld.global.v4.f32 	{%f50, %f51, %f52, %f53}, [%rd24+16];
	fma.rn.f32 	%f54, %f46, %f50, %f45;
	fma.rn.f32 	%f55, %f47, %f51, %f54;
	fma.rn.f32 	%f56, %f48, %f52, %f55;
	fma.rn.f32 	%f57, %f49, %f53, %f56;
	ld.global.v4.f32 	{%f58, %f59, %f60, %f61}, [%rd23+32];
	ld.global.v4.f32 	{%f62, %f63, %f64, %f65}, [%rd24+32];
	fma.rn.f32 	%f66, %f58, %f62, %f57;
	fma.rn.f32 	%f67, %f59, %f63, %f66;
	fma.rn.f32 	%f68, %f60, %f64, %f67;
	fma.rn.f32 	%f69, %f61, %f65, %f68;
	ld.global.v4.f32 	{%f70, %f71, %f72, %f73}, [%rd23+48];
	ld.global.v4.f32 	{%f74, %f75, %f76, %f77}, [%rd24+48];
	fma.rn.f32 	%f78, %f70, %f74, %f69;
	fma.rn.f32 	%f79, %f71, %f75, %f78;
	fma.rn.f32 	%f80, %f72, %f76, %f79;
	fma.rn.f32 	%f81, %f73, %f77, %f80;
	ld.global.v4.f32 	{%f82, %f83, %f84, %f85}, [%rd23+64];
	ld.global.v4.f32 	{%f86, %f87, %f88, %f89}, [%rd24+64];
	fma.rn.f32 	%f90, %f82, %f86, %f81;
	fma.rn.f32 	%f91, %f83, %f87, %f90;
	fma.rn.f32 	%f92, %f84, %f88, %f91;
	fma.rn.f32 	%f93, %f85, %f89, %f92;
	ld.global.v4.f32 	{%f94, %f95, %f96, %f97}, [%rd23+80];
	ld.global.v4.f32 	{%f98, %f99, %f100, %f101}, [%rd24+80];
	fma.rn.f32 	%f102, %f94, %f98, %f93;
	fma.rn.f32 	%f103, %f95, %f99, %f102;
	fma.rn.f32 	%f104, %f96, %f100, %f103;
	fma.rn.f32 	%f105, %f97, %f101, %f104;
	ld.global.v4.f32 	{%f106, %f107, %f108, %f109}, [%rd23+96];
	ld.global.v4.f32 	{%f110, %f111, %f112, %f113}, [%rd24+96];
	fma.rn.f32 	%f114, %f106, %f110, %f105;
	fma.rn.f32 	%f115, %f107, %f111, %f114;
	fma.rn.f32 	%f116, %f108, %f112, %f115;
	fma.rn.f32 	%f117, %f109, %f113, %f116;
	ld.global.v4.f32 	{%f118, %f119, %f120, %f121}, [%rd23+112];
	ld.global.v4.f32 	{%f122, %f123, %f124, %f125}, [%rd24+112];
	fma.rn.f32 	%f126, %f118, %f122, %f117;
	fma.rn.f32 	%f127, %f119, %f123, %f126;
	fma.rn.f32 	%f128, %f120, %f124, %f127;
	fma.rn.f32 	%f480, %f121, %f125, %f128;
	add.s32 	%r167, %r167, 8;
	add.s32 	%r166, %r166, 32;
	setp.eq.s32 	%p13, %r167, 0;
	@%p13 bra 	$L__BB0_19;
	bra.uni 	$L__BB0_18;
$L__BB0_19:
	setp.eq.s32 	%p14, %r21, 0;
	@%p14 bra 	$L__BB0_27;
	add.s32 	%r103, %r21, -1;
	setp.lt.u32 	%p15, %r103, 3;
	@%p15 bra 	$L__BB0_22;
	shl.b32 	%r104, %r164, 2;
	mul.wide.u32 	%rd25, %r104, 4;
	add.s64 	%rd26, %rd2, %rd25;
	ld.global.v4.f32 	{%f130, %f131, %f132, %f133}, [%rd26];
	add.s64 	%rd27, %rd8, %rd25;
	ld.global.v4.f32 	{%f134, %f135, %f136, %f137}, [%rd27];
	fma.rn.f32 	%f138, %f130, %f134, %f480;
	fma.rn.f32 	%f139, %f131, %f135, %f138;
	fma.rn.f32 	%f140, %f132, %f136, %f139;
	fma.rn.f32 	%f141, %f133, %f137, %f140;
	mad.lo.s32 	%r105, %r164, -3, %r104;
	ld.global.v4.f32 	{%f142, %f143, %f144, %f145}, [%rd26+16];
	ld.global.v4.f32 	{%f146, %f147, %f148, %f149}, [%rd27+16];
	fma.rn.f32 	%f150, %f142, %f146, %f141;
	fma.rn.f32 	%f151, %f143, %f147, %f150;
	fma.rn.f32 	%f152, %f144, %f148, %f151;
	fma.rn.f32 	%f153, %f145, %f149, %f152;
	ld.global.v4.f32 	{%f154, %f155, %f156, %f157}, [%rd26+32];
	ld.global.v4.f32 	{%f158, %f159, %f160, %f161}, [%rd27+32];
	fma.rn.f32 	%f162, %f154, %f158, %f153;
	fma.rn.f32 	%f163, %f155, %f159, %f162;
	fma.rn.f32 	%f164, %f156, %f160, %f163;
	fma.rn.f32 	%f165, %f157, %f161, %f164;
	ld.global.v4.f32 	{%f166, %f167, %f168, %f169}, [%rd26+48];
	ld.global.v4.f32 	{%f170, %f171, %f172, %f173}, [%rd27+48];
	fma.rn.f32 	%f174, %f166, %f170, %f165;
	fma.rn.f32 	%f175, %f167, %f171, %f174;
	fma.rn.f32 	%f176, %f168, %f172, %f175;
	fma.rn.f32 	%f480, %f169, %f173, %f176;
	add.s32 	%r164, %r105, 4;
$L__BB0_22:
	setp.eq.s32 	%p16, %r22, 0;
	@%p16 bra 	$L__BB0_27;
	setp.eq.s32 	%p17, %r23, 0;
	@%p17 bra 	$L__BB0_25;
	shl.b32 	%r106, %r164, 2;
	mul.wide.u32 	%rd28, %r106, 4;
	add.s64 	%rd29, %rd2, %rd28;
	ld.global.v4.f32 	{%f178, %f179, %f180, %f181}, [%rd29];
	add.s64 	%rd30, %rd8, %rd28;
	ld.global.v4.f32 	{%f182, %f183, %f184, %f185}, [%rd30];
	fma.rn.f32 	%f186, %f178, %f182, %f480;
	fma.rn.f32 	%f187, %f179, %f183, %f186;
	fma.rn.f32 	%f188, %f180, %f184, %f187;
	fma.rn.f32 	%f189, %f181, %f185, %f188;
	add.s32 	%r107, %r106, 4;
	mul.wide.u32 	%rd31, %r107, 4;
	add.s64 	%rd32, %rd2, %rd31;
	ld.global.v4.f32 	{%f190, %f191, %f192, %f193}, [%rd32];
	add.s64 	%rd33, %rd8, %rd31;
	ld.global.v4.f32 	{%f194, %f195, %f196, %f197}, [%rd33];
	fma.rn.f32 	%f198, %f190, %f194, %f189;
	fma.rn.f32 	%f199, %f191, %f195, %f198;
	fma.rn.f32 	%f200, %f192, %f196, %f199;
	fma.rn.f32 	%f480, %f193, %f197, %f200;
	add.s32 	%r164, %r164, 2;
$L__BB0_25:
	setp.eq.s32 	%p18, %r24, 0;
	@%p18 bra 	$L__BB0_27;
	shl.b32 	%r108, %r164, 2;
	mul.wide.u32 	%rd34, %r108, 4;
	add.s64 	%rd35, %rd2, %rd34;
	ld.global.v4.f32 	{%f201, %f202, %f203, %f204}, [%rd35];
	add.s64 	%rd36, %rd8, %rd34;
	ld.global.v4.f32 	{%f205, %f206, %f207, %f208}, [%rd36];
	fma.rn.f32 	%f209, %f201, %f205, %f480;
	fma.rn.f32 	%f210, %f202, %f206, %f209;
	fma.rn.f32 	%f211, %f203, %f207, %f210;
	fma.rn.f32 	%f480, %f204, %f208, %f211;
$L__BB0_27:
	setp.lt.s32 	%p19, %r17, 1;
	@%p19 bra 	$L__BB0_30;
	mov.b32 	%r168, 0;
$L__BB0_29:
	cvt.u64.u32 	%rd37, %r168;
	add.s64 	%rd38, %rd37, %rd4;
	shl.b64 	%rd39, %rd38, 2;
	add.s64 	%rd40, %rd2, %rd39;
	ld.global.f32 	%f212, [%rd40];
	add.s64 	%rd41, %rd8, %rd39;
	ld.global.f32 	%f213, [%rd41];
	fma.rn.f32 	%f480, %f212, %f213, %f480;
	add.s32 	%r168, %r168, 1;
	setp.ne.s32 	%p20, %r168, %r17;
	@%p20 bra 	$L__BB0_29;
$L__BB0_30:
	mul.f32 	%f214, %f1, %f480;
	setp.ge.f32 	%p22, %f472, %f214;
	selp.f32 	%f19, %f472, %f214, %p22;
	sub.f32 	%f215, %f214, %f19;
	fma.rn.f32 	%f216, %f215, 0f3BBB989D, 0f3F000000;
	cvt.sat.f32.f32 	%f217, %f216;
	mov.f32 	%f218, 0f4B400001;
	mov.f32 	%f219, 0f437C0000;
	fma.rm.f32 	%f220, %f217, %f219, %f218;
	add.f32 	%f221, %f220, 0fCB40007F;
	neg.f32 	%f222, %f221;
	fma.rn.f32 	%f223, %f215, 0f3FB8AA3B, %f222;
	fma.rn.f32 	%f224, %f215, 0f32A57060, %f223;
	mov.b32 	%r110, %f220;
	shl.b32 	%r111, %r110, 23;
	mov.b32 	%f225, %r111;
	ex2.approx.ftz.f32 	%f226, %f224;
	mul.f32 	%f20, %f226, %f225;
	sub.f32 	%f227, %f472, %f19;
	fma.rn.f32 	%f228, %f227, 0f3BBB989D, 0f3F000000;
	cvt.sat.f32.f32 	%f229, %f228;
	fma.rm.f32 	%f230, %f229, %f219, %f218;
	add.f32 	%f231, %f230, 0fCB40007F;
	neg.f32 	%f232, %f231;
	fma.rn.f32 	%f233, %f227, 0f3FB8AA3B, %f232;
	fma.rn.f32 	%f234, %f227, 0f32A57060, %f233;
	mov.b32 	%r112, %f230;
	shl.b32 	%r113, %r112, 23;
	mov.b32 	%f235, %r113;
	ex2.approx.ftz.f32 	%f236, %f234;
	mul.f32 	%f21, %f236, %f235;
	fma.rn.f32 	%f22, %f473, %f21, %f20;
	add.s64 	%rd9, %rd5, %rd21;
	@%p11 bra 	$L__BB0_39;
	setp.lt.u32 	%p23, %r20, 3;
	rcp.rn.f32 	%f23, %f22;
	mov.b32 	%r170, 0;
	@%p23 bra 	$L__BB0_34;
	mov.b32 	%r171, 0;
$L__BB0_33:
	.pragma "nounroll";
	shl.b32 	%r116, %r171, 2;
	mul.wide.u32 	%rd43, %r116, 4;
	add.s64 	%rd44, %rd9, %rd43;
	ld.global.v4.f32 	{%f237, %f238, %f239, %f240}, [%rd44];
	shl.b32 	%r117, %r171, 4;
	mov.u32 	%r118, mem;
	add.s32 	%r119, %r118, %r117;
	ld.shared.v4.f32 	{%f241, %f242, %f243, %f244}, [%r119];
	mul.f32 	%f245, %f473, %f241;
	mul.f32 	%f246, %f21, %f245;
	fma.rn.f32 	%f247, %f20, %f237, %f246;
	mul.f32 	%f248, %f23, %f247;
	mul.f32 	%f249, %f473, %f244;
	mul.f32 	%f250, %f21, %f249;
	fma.rn.f32 	%f251, %f20, %f240, %f250;
	mul.f32 	%f252, %f23, %f251;
	mul.f32 	%f253, %f473, %f242;
	mul.f32 	%f254, %f21, %f253;
	fma.rn.f32 	%f255, %f20, %f238, %f254;
	mul.f32 	%f256, %f23, %f255;
	mul.f32 	%f257, %f473, %f243;
	mul.f32 	%f258, %f21, %f257;
	fma.rn.f32 	%f259, %f20, %f239, %f258;
	mul.f32 	%f260, %f23, %f259;
	st.shared.v4.f32 	[%r119], {%f248, %f256, %f260, %f252};
	ld.global.v4.f32 	{%f261, %f262, %f263, %f264}, [%rd44+16];
	ld.shared.v4.f32 	{%f265, %f266, %f267, %f268}, [%r119+16];
	mul.f32 	%f269, %f473, %f265;
	mul.f32 	%f270, %f21, %f269;
	fma.rn.f32 	%f271, %f20, %f261, %f270;
	mul.f32 	%f272, %f23, %f271;
	mul.f32 	%f273, %f473, %f268;
	mul.f32 	%f274, %f21, %f273;
	fma.rn.f32 	%f275, %f20, %f264, %f274;
	mul.f32 	%f276, %f23, %f275;
	mul.f32 	%f277, %f473, %f266;
	mul.f32 	%f278, %f21, %f277;
	fma.rn.f32 	%f279, %f20, %f262, %f278;
	mul.f32 	%f280, %f23, %f279;
	mul.f32 	%f281, %f473, %f267;
	mul.f32 	%f282, %f21, %f281;
	fma.rn.f32 	%f283, %f20, %f263, %f282;
	mul.f32 	%f284, %f23, %f283;
	st.shared.v4.f32 	[%r119+16], {%f272, %f280, %f284, %f276};
	ld.global.v4.f32 	{%f285, %f286, %f287, %f288}, [%rd44+32];
	ld.shared.v4.f32 	{%f289, %f290, %f291, %f292}, [%r119+32];
	mul.f32 	%f293, %f473, %f289;
	mul.f32 	%f294, %f21, %f293;
	fma.rn.f32 	%f295, %f20, %f285, %f294;
	mul.f32 	%f296, %f23, %f295;
	mul.f32 	%f297, %f473, %f292;
	mul.f32 	%f298, %f21, %f297;
	fma.rn.f32 	%f299, %f20, %f288, %f298;
	mul.f32 	%f300, %f23, %f299;
	mul.f32 	%f301, %f473, %f290;
	mul.f32 	%f302, %f21, %f301;
	fma.rn.f32 	%f303, %f20, %f286, %f302;
	mul.f32 	%f304, %f23, %f303;
	mul.f32 	%f305, %f473, %f291;
	mul.f32 	%f306, %f21, %f305;
	fma.rn.f32 	%f307, %f20, %f287, %f306;
	mul.f32 	%f308, %f23, %f307;
	st.shared.v4.f32 	[%r119+32], {%f296, %f304, %f308, %f300};
	ld.global.v4.f32 	{%f309, %f310, %f311, %f312}, [%rd44+48];
	ld.shared.v4.f32 	{%f313, %f314, %f315, %f316}, [%r119+48];
	mul.f32 	%f317, %f473, %f313;
	mul.f32 	%f318, %f21, %f317;
	fma.rn.f32 	%f319, %f20, %f309, %f318;
	mul.f32 	%f320, %f23, %f319;
	mul.f32 	%f321, %f473, %f316;
	mul.f32 	%f322, %f21, %f321;
	fma.rn.f32 	%f323, %f20, %f312, %f322;
	mul.f32 	%f324, %f23, %f323;
	mul.f32 	%f325, %f473, %f314;
	mul.f32 	%f326, %f21, %f325;
	fma.rn.f32 	%f327, %f20, %f310, %f326;
	mul.f32 	%f328, %f23, %f327;
	mul.f32 	%f329, %f473, %f315;
	mul.f32 	%f330, %f21, %f329;
	fma.rn.f32 	%f331, %f20, %f311, %f330;
	mul.f32 	%f332, %f23, %f331;
	st.shared.v4.f32 	[%r119+48], {%f320, %f328, %f332, %f324};
	add.s32 	%r171, %r171, 4;
	and.b32  	%r170, %r16, 536870908;
	setp.eq.s32 	%p24, %r171, %r170;
	@%p24 bra 	$L__BB0_34;
	bra.uni 	$L__BB0_33;
$L__BB0_34:
	setp.eq.s32 	%p25, %r22, 0;
	@%p25 bra 	$L__BB0_39;
	setp.eq.s32 	%p26, %r23, 0;
	@%p26 bra 	$L__BB0_37;
	shl.b32 	%r120, %r170, 2;
	mul.wide.u32 	%rd45, %r120, 4;
	add.s64 	%rd46, %rd9, %rd45;
	ld.global.v4.f32 	{%f333, %f334, %f335, %f336}, [%rd46];
	shl.b32 	%r121, %r170, 4;
	mov.u32 	%r122, mem;
	add.s32 	%r123, %r122, %r121;
	ld.shared.v4.f32 	{%f337, %f338, %f339, %f340}, [%r123];
	mul.f32 	%f341, %f473, %f337;
	mul.f32 	%f342, %f21, %f341;
	fma.rn.f32 	%f343, %f20, %f333, %f342;
	mul.f32 	%f344, %f23, %f343;
	mul.f32 	%f345, %f473, %f340;
	mul.f32 	%f346, %f21, %f345;
	fma.rn.f32 	%f347, %f20, %f336, %f346;
	mul.f32 	%f348, %f23, %f347;
	mul.f32 	%f349, %f473, %f338;
	mul.f32 	%f350, %f21, %f349;
	fma.rn.f32 	%f351, %f20, %f334, %f350;
	mul.f32 	%f352, %f23, %f351;
	mul.f32 	%f353, %f473, %f339;
	mul.f32 	%f354, %f21, %f353;
	fma.rn.f32 	%f355, %f20, %f335, %f354;
	mul.f32 	%f356, %f23, %f355;
	st.shared.v4.f32 	[%r123], {%f344, %f352, %f356, %f348};
	ld.global.v4.f32 	{%f357, %f358, %f359, %f360}, [%rd46+16];
	ld.shared.v4.f32 	{%f361, %f362, %f363, %f364}, [%r123+16];
	mul.f32 	%f365, %f473, %f361;
	mul.f32 	%f366, %f21, %f365;
	fma.rn.f32 	%f367, %f20, %f357, %f366;
	mul.f32 	%f368, %f23, %f367;
	mul.f32 	%f369, %f473, %f364;
	mul.f32 	%f370, %f21, %f369;
	fma.rn.f32 	%f371, %f20, %f360, %f370;
	mul.f32 	%f372, %f23, %f371;
	mul.f32 	%f373, %f473, %f362;
	mul.f32 	%f374, %f21, %f373;
	fma.rn.f32 	%f375, %f20, %f358, %f374;
	mul.f32 	%f376, %f23, %f375;
	mul.f32 	%f377, %f473, %f363;
	mul.f32 	%f378, %f21, %f377;
	fma.rn.f32 	%f379, %f20, %f359, %f378;
	mul.f32 	%f380, %f23, %f379;
	st.shared.v4.f32 	[%r123+16], {%f368, %f376, %f380, %f372};
	add.s32 	%r170, %r170, 2;
$L__BB0_37:
	setp.eq.s32 	%p27, %r24, 0;
	@%p27 bra 	$L__BB0_39;
	shl.b32 	%r124, %r170, 2;
	mul.wide.u32 	%rd47, %r124, 4;
	add.s64 	%rd48, %rd9, %rd47;
	ld.global.v4.f32 	{%f381, %f382, %f383, %f384}, [%rd48];
	shl.b32 	%r125, %r170, 4;
	mov.u32 	%r126, mem;
	add.s32 	%r127, %r126, %r125;
	ld.shared.v4.f32 	{%f385, %f386, %f387, %f388}, [%r127];
	mul.f32 	%f389, %f473, %f385;
	mul.f32 	%f390, %f21, %f389;
	fma.rn.f32 	%f391, %f20, %f381, %f390;
	mul.f32 	%f392, %f23, %f391;
	mul.f32 	%f393, %f473, %f388;
	mul.f32 	%f394, %f21, %f393;
	fma.rn.f32 	%f395, %f20, %f384, %f394;
	mul.f32 	%f396, %f23, %f395;
	mul.f32 	%f397, %f473, %f386;
	mul.f32 	%f398, %f21, %f397;
	fma.rn.f32 	%f399, %f20, %f382, %f398;
	mul.f32 	%f400, %f23, %f399;
	mul.f32 	%f401, %f473, %f387;
	mul.f32 	%f402, %f21, %f401;
	fma.rn.f32 	%f403, %f20, %f383, %f402;
	mul.f32 	%f404, %f23, %f403;
	st.shared.v4.f32 	[%r127], {%f392, %f400, %f404, %f396};
$L__BB0_39:
	@%p19 bra 	$L__BB0_42;
	rcp.rn.f32 	%f24, %f22;
	mov.b32 	%r172, 0;
$L__BB0_41:
	cvt.u32.u64 	%r129, %rd4;
	cvt.u64.u32 	%rd49, %r172;
	add.s64 	%rd50, %rd49, %rd4;
	shl.b64 	%rd51, %rd50, 2;
	add.s64 	%rd52, %rd9, %rd51;
	ld.global.f32 	%f405, [%rd52];
	add.s32 	%r130, %r129, %r172;
	shl.b32 	%r131, %r130, 2;
	mov.u32 	%r132, mem;
	add.s32 	%r133, %r132, %r131;
	ld.shared.f32 	%f406, [%r133];
	mul.f32 	%f407, %f473, %f406;
	mul.f32 	%f408, %f21, %f407;
	fma.rn.f32 	%f409, %f20, %f405, %f408;
	mul.f32 	%f410, %f24, %f409;
	st.shared.f32 	[%r133], %f410;
	add.s32 	%r172, %r172, 1;
	setp.ne.s32 	%p29, %r172, %r17;
	@%p29 bra 	$L__BB0_41;
$L__BB0_42:
	add.s32 	%r162, %r162, 1;
	setp.ne.s32 	%p30, %r162, %r69;
	mov.f32 	%f472, %f19;
	mov.f32 	%f473, %f22;
	@%p30 bra 	$L__BB0_15;
$L__BB0_43:
	setp.lt.s32 	%p31, %r72, 4;
	@%p31 bra 	$L__BB0_55;
	mul.wide.s32 	%rd53, %r19, 4;
	add.s64 	%rd10, %rd1, %rd53;
	add.s32 	%r135, %r16, -1;
	and.b32  	%r48, %r16, 7;
	setp.lt.u32 	%p32, %r135, 7;
	mov.b32 	%r173, 0;
	@%p32 bra 	$L__BB0_47;
	and.b32  	%r173, %r16, 536870904;
	mov.u32 	%r138, mem;
	add.s32 	%r176, %r138, 64;
	neg.s32 	%r178, %r173;
	mov.b32 	%r177, 0;
$L__BB0_46:
	.pragma "nounroll";
	mul.wide.u32 	%rd54, %r177, 4;
	add.s64 	%rd55, %rd10, %rd54;
	ld.shared.v4.f32 	{%f411, %f412, %f413, %f414}, [%r176+-64];
	st.global.v4.f32 	[%rd55], {%f411, %f412, %f413, %f414};
	ld.shared.v4.f32 	{%f415, %f416, %f417, %f418}, [%r176+-48];
	st.global.v4.f32 	[%rd55+16], {%f415, %f416, %f417, %f418};
	ld.shared.v4.f32 	{%f419, %f420, %f421, %f422}, [%r176+-32];
	st.global.v4.f32 	[%rd55+32], {%f419, %f420, %f421, %f422};
	ld.shared.v4.f32 	{%f423, %f424, %f425, %f426}, [%r176+-16];
	st.global.v4.f32 	[%rd55+48], {%f423, %f424, %f425, %f426};
	ld.shared.v4.f32 	{%f427, %f428, %f429, %f430}, [%r176];
	st.global.v4.f32 	[%rd55+64], {%f427, %f428, %f429, %f430};
	ld.shared.v4.f32 	{%f431, %f432, %f433, %f434}, [%r176+16];
	st.global.v4.f32 	[%rd55+80], {%f431, %f432, %f433, %f434};
	ld.shared.v4.f32 	{%f435, %f436, %f437, %f438}, [%r176+32];
	st.global.v4.f32 	[%rd55+96], {%f435, %f436, %f437, %f438};
	ld.shared.v4.f32 	{%f439, %f440, %f441, %f442}, [%r176+48];
	st.global.v4.f32 	[%rd55+112], {%f439, %f440, %f441, %f442};
	add.s32 	%r178, %r178, 8;
	add.s32 	%r177, %r177, 32;
	add.s32 	%r176, %r176, 128;
	setp.eq.s32 	%p33, %r178, 0;
	@%p33 bra 	$L__BB0_47;
	bra.uni 	$L__BB0_46;
$L__BB0_47:
	setp.eq.s32 	%p34, %r48, 0;
	@%p34 bra 	$L__BB0_55;
	and.b32  	%r52, %r16, 3;
	setp.lt.u32 	%p35, %r48, 4;
	@%p35 bra 	$L__BB0_50;
	shl.b32 	%r139, %r173, 2;
	mul.wide.u32 	%rd56, %r139, 4;
	add.s64 	%rd57, %rd10, %rd56;
	shl.b32 	%r140, %r173, 4;
	mov.u32 	%r141, mem;
	add.s32 	%r142, %r141, %r140;
	ld.shared.v4.f32 	{%f443, %f444, %f445, %f446}, [%r142];
	st.global.v4.f32 	[%rd57], {%f443, %f444, %f445, %f446};
	ld.shared.v4.f32 	{%f447, %f448, %f449, %f450}, [%r142+16];
	st.global.v4.f32 	[%rd57+16], {%f447, %f448, %f449, %f450};
	ld.shared.v4.f32 	{%f451, %f452, %f453, %f454}, [%r142+32];
	st.global.v4.f32 	[%rd57+32], {%f451, %f452, %f453, %f454};
	ld.shared.v4.f32 	{%f455, %f456, %f457, %f458}, [%r142+48];
	st.global.v4.f32 	[%rd57+48], {%f455, %f456, %f457, %f458};
	add.s32 	%r173, %r173, 4;
$L__BB0_50:
	setp.eq.s32 	%p36, %r52, 0;
	@%p36 bra 	$L__BB0_55;
	setp.eq.s32 	%p37, %r52, 1;
	@%p37 bra 	$L__BB0_53;
	shl.b32 	%r143, %r173, 2;
	mul.wide.u32 	%rd58, %r143, 4;
	add.s64 	%rd59, %rd10, %rd58;
	shl.b32 	%r144, %r173, 4;
	mov.u32 	%r145, mem;
	add.s32 	%r146, %r145, %r144;
	ld.shared.v4.f32 	{%f459, %f460, %f461, %f462}, [%r146];
	st.global.v4.f32 	[%rd59], {%f459, %f460, %f461, %f462};
	add.s32 	%r147, %r143, 4;
	mul.wide.u32 	%rd60, %r147, 4;
	add.s64 	%rd61, %rd10, %rd60;
	ld.shared.v4.f32 	{%f463, %f464, %f465, %f466}, [%r146+16];
	st.global.v4.f32 	[%rd61], {%f463, %f464, %f465, %f466};
	add.s32 	%r173, %r173, 2;
$L__BB0_53:
	and.b32  	%r148, %r16, 1;
	setp.eq.b32 	%p38, %r148, 1;
	not.pred 	%p39, %p38;
	@%p39 bra 	$L__BB0_55;
	shl.b32 	%r149, %r173, 2;
	mul.wide.u32 	%rd62, %r149, 4;
	add.s64 	%rd63, %rd10, %rd62;
	shl.b32 	%r150, %r173, 4;
	mov.u32 	%r151, mem;
	add.s32 	%r152, %r151, %r150;
	ld.shared.v4.f32 	{%f467, %f468, %f469, %f470}, [%r152];
	st.global.v4.f32 	[%rd63], {%f467, %f468, %f469, %f470};
$L__BB0_55:
	setp.lt.s32 	%p40, %r17, 1;
	@%p40 bra 	$L__BB0_58;
	shl.b32 	%r153, %r16, 2;
	neg.s32 	%r180, %r17;
	mul.wide.s32 	%rd64, %r19, 4;
	mul.wide.s32 	%rd65, %r153, 4;
	add.s64 	%rd66, %rd64, %rd65;
	add.s64 	%rd67, %rd1, %rd66;
	shl.b32 	%r154, %r16, 4;
	mov.u32 	%r155, mem;
	add.s32 	%r179, %r155, %r154;
$L__BB0_57:
	ld.shared.f32 	%f471, [%r179];
	st.global.f32 	[%rd67], %f471;
	add.s32 	%r180, %r180, 1;
	setp.ne.s32 	%p41, %r180, 0;
	add.s64 	%rd67, %rd67, 4;
	add.s32 	%r179, %r179, 4;
	@%p41 bra 	$L__BB0_57;
$L__BB0_58:
	ret;

}


// ===== COMPILED SASS (sm_100) =====

	.target	sm_100

	.elftype	@"ET_EXEC"


//--------------------- .note.nv.tkinfo           --------------------------
	.section	.note.nv.tkinfo,"",@"SHT_NOTE"
	.sectionflags	@"SHF_NOTE_NV_TKINFO"
	.tkinfo
        /*0018*/ 	.word	0x00000002
        /*0030*/ 	.string	""
        /*0030*/ 	.string	"ptxas"
        /*0030*/ 	.string	"Cuda compilation tools, release 13.0, V13.0.88"
        /*0030*/ 	.string	"Build cuda_13.0.r13.0/compiler.36424714_0"
        /*0030*/ 	.string	"-arch sm_100 -m 64 "



//--------------------- .note.nv.cuinfo           --------------------------
	.section	.note.nv.cuinfo,"",@"SHT_NOTE"
	.sectionflags	@"SHF_NOTE_NV_CUINFO"
        /*0018*/ 	.short	0x0002
        /*001a*/ 	.short	0x0064
        /*001c*/ 	.short	0x0082
	.zero		2


//--------------------- .nv.info                  --------------------------
	.section	.nv.info,"",@"SHT_CUDA_INFO"
	.align	4


	//----- nvinfo : EIATTR_REGCOUNT
	.align		4
        /*0000*/ 	.byte	0x04, 0x2f
        /*0002*/ 	.short	(.L_1 - .L_0)
	.align		4
.L_0:
        /*0004*/ 	.word	index@(_Z15flash_attentioniiPfS_S_S_iiiii)
        /*0008*/ 	.word	0x00000027


	//----- nvinfo : EIATTR_FRAME_SIZE
	.align		4
.L_1:
        /*000c*/ 	.byte	0x04, 0x11
        /*000e*/ 	.short	(.L_3 - .L_2)
	.align		4
.L_2:
        /*0010*/ 	.word	index@($__internal_1_$__cuda_sm20_sqrt_rn_f32_slowpath)
        /*0014*/ 	.word	0x00000000


	//----- nvinfo : EIATTR_FRAME_SIZE
	.align		4
.L_3:
        /*0018*/ 	.byte	0x04, 0x11
        /*001a*/ 	.short	(.L_5 - .L_4)
	.align		4
.L_4:
        /*001c*/ 	.word	index@($__internal_0_$__cuda_sm20_rcp_rn_f32_slowpath)
        /*0020*/ 	.word	0x00000000


	//----- nvinfo : EIATTR_FRAME_SIZE
	.align		4
.L_5:
        /*0024*/ 	.byte	0x04, 0x11
        /*0026*/ 	.short	(.L_7 - .L_6)
	.align		4
.L_6:
        /*0028*/ 	.word	index@(_Z15flash_attentioniiPfS_S_S_iiiii)
        /*002c*/ 	.word	0x00000000


	//----- nvinfo : EIATTR_MIN_STACK_SIZE
	.align		4
.L_7:
        /*0030*/ 	.byte	0x04, 0x12
        /*0032*/ 	.short	(.L_9 - .L_8)
	.align		4
.L_8:
        /*0034*/ 	.word	index@(_Z15flash_attentioniiPfS_S_S_iiiii)
        /*0038*/ 	.word	0x00000000
.L_9:


//--------------------- .nv.compat                --------------------------
	.section	.nv.compat,"",@"SHT_CUDA_COMPAT_INFO"
	.align	4
        /*0000*/ 	.byte	0x02, 0x09, 0x00, 0x00, 0x02, 0x02, 0x01, 0x00, 0x02, 0x05, 0x05, 0x00, 0x03, 0x07, 0x01, 0x01
        /*0010*/ 	.byte	0x02, 0x03, 0x00, 0x00, 0x02, 0x06, 0x01, 0x00, 0x04, 0x0b, 0x08, 0x00, 0x01, 0x00, 0x00, 0x00
        /*0020*/ 	.byte	0x00, 0x00, 0x00, 0x00


//--------------------- .nv.info._Z15flash_attentioniiPfS_S_S_iiiii --------------------------
	.section	.nv.info._Z15flash_attentioniiPfS_S_S_iiiii,"",@"SHT_CUDA_INFO"
	.sectionflags	@""
	.align	4


	//----- nvinfo : EIATTR_CUDA_API_VERSION
	.align		4
        /*0000*/ 	.byte	0x04, 0x37
        /*0002*/ 	.short	(.L_11 - .L_10)
.L_10:
        /*0004*/ 	.word	0x00000082


	//----- nvinfo : EIATTR_KPARAM_INFO
	.align		4
.L_11:
        /*0008*/ 	.byte	0x04, 0x17
        /*000a*/ 	.short	(.L_13 - .L_12)
.L_12:
        /*000c*/ 	.word	0x00000000
        /*0010*/ 	.short	0x000a
        /*0012*/ 	.short	0x0038
        /*0014*/ 	.byte	0x00, 0xf0, 0x11, 0x00


	//----- nvinfo : EIATTR_KPARAM_INFO
	.align		4
.L_13:
        /*0018*/ 	.byte	0x04, 0x17
        /*001a*/ 	.short	(.L_15 - .L_14)
.L_14:
        /*001c*/ 	.word	0x00000000
        /*0020*/ 	.short	0x0009
        /*0022*/ 	.short	0x0034
        /*0024*/ 	.byte	0x00, 0xf0, 0x11, 0x00


	//----- nvinfo : EIATTR_KPARAM_INFO
	.align		4
.L_15:
        /*0028*/ 	.byte	0x04, 0x17
        /*002a*/ 	.short	(.L_17 - .L_16)
.L_16:
        /*002c*/ 	.word	0x00000000
        /*0030*/ 	.short	0x0008
        /*0032*/ 	.short	0x0030
        /*0034*/ 	.byte	0x00, 0xf0, 0x11, 0x00


	//----- nvinfo : EIATTR_KPARAM_INFO
	.align		4
.L_17:
        /*0038*/ 	.byte	0x04, 0x17
        /*003a*/ 	.short	(.L_19 - .L_18)
.L_18:
        /*003c*/ 	.word	0x00000000
        /*0040*/ 	.short	0x0007
        /*0042*/ 	.short	0x002c
        /*0044*/ 	.byte	0x00, 0xf0, 0x11, 0x00


	//----- nvinfo : EIATTR_KPARAM_INFO
	.align		4
.L_19:
        /*0048*/ 	.byte	0x04, 0x17
        /*004a*/ 	.short	(.L_21 - .L_20)
.L_20:
        /*004c*/ 	.word	0x00000000
        /*0050*/ 	.short	0x0006
        /*0052*/ 	.short	0x0028
        /*0054*/ 	.byte	0x00, 0xf0, 0x11, 0x00


	//----- nvinfo : EIATTR_KPARAM_INFO
	.align		4
.L_21:
        /*0058*/ 	.byte	0x04, 0x17
        /*005a*/ 	.short	(.L_23 - .L_22)
.L_22:
        /*005c*/ 	.word	0x00000000
        /*0060*/ 	.short	0x0005
        /*0062*/ 	.short	0x0020
        /*0064*/ 	.byte	0x00, 0xf5, 0x21, 0x00


	//----- nvinfo : EIATTR_KPARAM_INFO
	.align		4
.L_23:
        /*0068*/ 	.byte	0x04, 0x17
        /*006a*/ 	.short	(.L_25 - .L_24)
.L_24:
        /*006c*/ 	.word	0x00000000
        /*0070*/ 	.short	0x0004
        /*0072*/ 	.short	0x0018
        /*0074*/ 	.byte	0x00, 0xf5, 0x21, 0x00


	//----- nvinfo : EIATTR_KPARAM_INFO
	.align		4
.L_25:
        /*0078*/ 	.byte	0x04, 0x17
        /*007a*/ 	.short	(.L_27 - .L_26)
.L_26:
        /*007c*/ 	.word	0x00000000
        /*0080*/ 	.short	0x0003
        /*0082*/ 	.short	0x0010
        /*0084*/ 	.byte	0x00, 0xf5, 0x21, 0x00


	//----- nvinfo : EIATTR_KPARAM_INFO
	.align		4
.L_27:
        /*0088*/ 	.byte	0x04, 0x17
        /*008a*/ 	.short	(.L_29 - .L_28)
.L_28:
        /*008c*/ 	.word	0x00000000
        /*0090*/ 	.short	0x0002
        /*0092*/ 	.short	0x0008
        /*0094*/ 	.byte	0x00, 0xf5, 0x21, 0x00


	//----- nvinfo : EIATTR_KPARAM_INFO
	.align		4
.L_29:
        /*0098*/ 	.byte	0x04, 0x17
        /*009a*/ 	.short	(.L_31 - .L_30)
.L_30:
        /*009c*/ 	.word	0x00000000
        /*00a0*/ 	.short	0x0001
        /*00a2*/ 	.short	0x0004
        /*00a4*/ 	.byte	0x00, 0xf0, 0x11, 0x00


	//----- nvinfo : EIATTR_KPARAM_INFO
	.align		4
.L_31:
        /*00a8*/ 	.byte	0x04, 0x17
        /*00aa*/ 	.short	(.L_33 - .L_32)
.L_32:
        /*00ac*/ 	.word	0x00000000
        /*00b0*/ 	.short	0x0000
        /*00b2*/ 	.short	0x0000
        /*00b4*/ 	.byte	0x00, 0xf0, 0x11, 0x00


	//----- nvinfo : EIATTR_SPARSE_MMA_MASK
	.align		4
.L_33:
        /*00b8*/ 	.byte	0x03, 0x50
        /*00ba*/ 	.short	0x0000


	//----- nvinfo : EIATTR_MAXREG_COUNT
	.align		4
        /*00bc*/ 	.byte	0x03, 0x1b
        /*00be*/ 	.short	0x00ff


	//----- nvinfo : EIATTR_MERCURY_ISA_VERSION
	.align		4
        /*00c0*/ 	.byte	0x03, 0x5f
        /*00c2*/ 	.short	0x0101


	//----- nvinfo : EIATTR_VRC_CTA_INIT_COUNT
	.align		4
        /*00c4*/ 	.byte	0x02, 0x4a
	.zero		1
	.zero		1


	//----- nvinfo : EIATTR_EXIT_INSTR_OFFSETS
	.align		4
        /*00c8*/ 	.byte	0x04, 0x1c
        /*00ca*/ 	.short	(.L_35 - .L_34)


	//   ....[0]....
.L_34:
        /*00cc*/ 	.word	0x000037e0


	//   ....[1]....
        /*00d0*/ 	.word	0x00003b20


	//   ....[2]....
        /*00d4*/ 	.word	0x00003bd0


	//----- nvinfo : EIATTR_CRS_STACK_SIZE
	.align		4
.L_35:
        /*00d8*/ 	.byte	0x04, 0x1e
        /*00da*/ 	.short	(.L_37 - .L_36)
.L_36:
        /*00dc*/ 	.word	0x00000000


	//----- nvinfo : EIATTR_CBANK_PARAM_SIZE
	.align		4
.L_37:
        /*00e0*/ 	.byte	0x03, 0x19
        /*00e2*/ 	.short	0x003c


	//----- nvinfo : EIATTR_PARAM_CBANK
	.align		4
        /*00e4*/ 	.byte	0x04, 0x0a
        /*00e6*/ 	.short	(.L_39 - .L_38)
	.align		4
.L_38:
        /*00e8*/ 	.word	index@(.nv.constant0._Z15flash_attentioniiPfS_S_S_iiiii)
        /*00ec*/ 	.short	0x0380
        /*00ee*/ 	.short	0x003c


	//----- nvinfo : EIATTR_SW_WAR
	.align		4
.L_39:
        /*00f0*/ 	.byte	0x04, 0x36
        /*00f2*/ 	.short	(.L_41 - .L_40)
.L_40:
        /*00f4*/ 	.word	0x00000008
.L_41:


//--------------------- .nv.callgraph             --------------------------
	.section	.nv.callgraph,"",@"SHT_CUDA_CALLGRAPH"
	.align	4
	.sectionentsize	8
	.align		4
        /*0000*/ 	.word	0x00000000
	.align		4
        /*0004*/ 	.word	0xffffffff
	.align		4
        /*0008*/ 	.word	0x00000000
	.align		4
        /*000c*/ 	.word	0xfffffffe
	.align		4
        /*0010*/ 	.word	0x00000000
	.align		4
        /*0014*/ 	.word	0xfffffffd
	.align		4
        /*0018*/ 	.word	0x00000000
	.align		4
        /*001c*/ 	.word	0xfffffffc


//--------------------- .text._Z15flash_attentioniiPfS_S_S_iiiii --------------------------
	.section	.text._Z15flash_attentioniiPfS_S_S_iiiii,"ax",@progbits
	.align	128
        .global         _Z15flash_attentioniiPfS_S_S_iiiii
        .type           _Z15flash_attentioniiPfS_S_S_iiiii,@function
        .size           _Z15flash_attentioniiPfS_S_S_iiiii,(.L_x_50 - _Z15flash_attentioniiPfS_S_S_iiiii)
        .other          _Z15flash_attentioniiPfS_S_S_iiiii,@"STO_CUDA_ENTRY STV_DEFAULT"
_Z15flash_attentioniiPfS_S_S_iiiii:
.text._Z15flash_attentioniiPfS_S_S_iiiii:
[----:B------:R-:W-:Y:S01]  /*0000*/  LDC R1, c[0x0][0x37c] ;  /* 0x0000df00ff017b82 */ /* 0x000fe20000000800 */
[----:B------:R-:W0:Y:S02]  /*0010*/  LDCU UR9, c[0x0][0x3b4] ;  /* 0x00007680ff0977ac */ /* 0x000e240008000800 */
[----:B0-----:R-:W-:-:S09]  /*0020*/  UISETP.GE.AND UP0, UPT, UR9, 0x1, UPT ;  /* 0x000000010900788c */ /* 0x001fd2000bf06270 */
[----:B------:R-:W-:Y:S05]  /*0030*/  BRA.U !UP0, `(.L_x_0) ;  /* 0x0000000108f47547 */ /* 0x000fea000b800000 */
[----:B------:R-:W-:Y:S02]  /*0040*/  UISETP.GE.U32.AND UP0, UPT, UR9, 0x10, UPT ;  /* 0x000000100900788c */ /* 0x000fe4000bf06070 */
[----:B------:R-:W-:Y:S01]  /*0050*/  ULOP3.LUT UR7, UR9, 0xf, URZ, 0xc0, !UPT ;  /* 0x0000000f09077892 */ /* 0x000fe2000f8ec0ff */
[----:B------:R-:W-:-:S03]  /*0060*/  UMOV UR4, URZ ;  /* 0x000000ff00047c82 */ /* 0x000fc60008000000 */
[----:B------:R-:W-:-:S03]  /*0070*/  UISETP.NE.AND UP1, UPT, UR7, URZ, UPT ;  /* 0x000000ff0700728c */ /* 0x000fc6000bf25270 */
[----:B------:R-:W-:Y:S08]  /*0080*/  BRA.U !UP0, `(.L_x_1) ;  /* 0x0000000108347547 */ /* 0x000ff0000b800000 */
[----:B------:R-:W0:Y:S01]  /*0090*/  S2UR UR6, SR_CgaCtaId ;  /* 0x00000000000679c3 */ /* 0x000e220000008800 */
[----:B------:R-:W-:Y:S01]  /*00a0*/  UMOV UR5, 0x400 ;  /* 0x0000040000057882 */ /* 0x000fe20000000000 */
[----:B------:R-:W-:Y:S02]  /*00b0*/  ULOP3.LUT UR4, UR9, 0x7ffffff0, URZ, 0xc0, !UPT ;  /* 0x7ffffff009047892 */ /* 0x000fe4000f8ec0ff */
[----:B0-----:R-:W-:-:S03]  /*00c0*/  ULEA UR6, UR6, UR5, 0x18 ;  /* 0x0000000506067291 */ /* 0x001fc6000f8ec0ff */
[----:B------:R-:W-:-:S09]  /*00d0*/  UMOV UR5, URZ ;  /* 0x000000ff00057c82 */ /* 0x000fd20008000000 */
.L_x_2:
[----:B------:R-:W-:Y:S02]  /*00e0*/  ULEA UR8, UR5, UR6, 0x2 ;  /* 0x0000000605087291 */ /* 0x000fe4000f8e10ff */
[----:B------:R-:W-:-:S04]  /*00f0*/  UIADD3 UR5, UPT, UPT, UR5, 0x10, URZ ;  /* 0x0000001005057890 */ /* 0x000fc8000fffe0ff */
[----:B------:R-:W-:-:S03]  /*0100*/  UISETP.NE.AND UP0, UPT, UR5, UR4, UPT ;  /* 0x000000040500728c */ /* 0x000fc6000bf05270 */
[----:B------:R-:W-:Y:S04]  /*0110*/  STS.128 [UR8], RZ ;  /* 0x000000ffff007988 */ /* 0x000fe80008000c08 */
[----:B------:R-:W-:Y:S04]  /*0120*/  STS.128 [UR8+0x10], RZ ;  /* 0x000010ffff007988 */ /* 0x000fe80008000c08 */
[----:B------:R-:W-:Y:S04]  /*0130*/  STS.128 [UR8+0x20], RZ ;  /* 0x000020ffff007988 */ /* 0x000fe80008000c08 */
[----:B------:R-:W-:Y:S01]  /*0140*/  STS.128 [UR8+0x30], RZ ;  /* 0x000030ffff007988 */ /* 0x000fe20008000c08 */
[----:B------:R-:W-:Y:S05]  /*0150*/  BRA.U UP0, `(.L_x_2) ;  /* 0xfffffffd00e07547 */ /* 0x000fea000b83ffff */
.L_x_1:
[----:B------:R-:W-:Y:S05]  /*0160*/  BRA.U !UP1, `(.L_x_0) ;  /* 0x0000000109a87547 */ /* 0x000fea000b800000 */
[----:B------:R-:W-:Y:S02]  /*0170*/  UISETP.GE.U32.AND UP0, UPT, UR7, 0x8, UPT ;  /* 0x000000080700788c */ /* 0x000fe4000bf06070 */
[----:B------:R-:W-:-:S04]  /*0180*/  ULOP3.LUT UR8, UR9, 0x7, URZ, 0xc0, !UPT ;  /* 0x0000000709087892 */ /* 0x000fc8000f8ec0ff */
[----:B------:R-:W-:-:S03]  /*0190*/  UISETP.NE.AND UP1, UPT, UR8, URZ, UPT ;  /* 0x000000ff0800728c */ /* 0x000fc6000bf25270 */
[----:B------:R-:W-:Y:S08]  /*01a0*/  BRA.U !UP0, `(.L_x_3) ;  /* 0x0000000108347547 */ /* 0x000ff0000b800000 */
[----:B------:R-:W0:Y:S01]  /*01b0*/  S2UR UR6, SR_CgaCtaId ;  /* 0x00000000000679c3 */ /* 0x000e220000008800 */
[----:B------:R-:W-:Y:S02]  /*01c0*/  UMOV UR5, 0x400 ;  /* 0x0000040000057882 */ /* 0x000fe40000000000 */
[----:B0-----:R-:W-:-:S04]  /*01d0*/  ULEA UR5, UR6, UR5, 0x18 ;  /* 0x0000000506057291 */ /* 0x001fc8000f8ec0ff */
[----:B------:R-:W-:Y:S02]  /*01e0*/  ULEA UR5, UR4, UR5, 0x2 ;  /* 0x0000000504057291 */ /* 0x000fe4000f8e10ff */
[----:B------:R-:W-:-:S07]  /*01f0*/  UIADD3 UR4, UPT, UPT, UR4, 0x8, URZ ;  /* 0x0000000804047890 */ /* 0x000fce000fffe0ff */
[----:B------:R-:W-:Y:S04]  /*0200*/  STS [UR5], RZ ;  /* 0x000000ffff007988 */ /* 0x000fe80008000805 */
[----:B------:R-:W-:Y:S04]  /*0210*/  STS [UR5+0x4], RZ ;  /* 0x000004ffff007988 */ /* 0x000fe80008000805 */
[----:B------:R-:W-:Y:S04]  /*0220*/  STS [UR5+0x8], RZ ;  /* 0x000008ffff007988 */ /* 0x000fe80008000805 */
[----:B------:R-:W-:Y:S04]  /*0230*/  STS [UR5+0xc], RZ ;  /* 0x00000cffff007988 */ /* 0x000fe80008000805 */
[----:B------:R-:W-:Y:S04]  /*0240*/  STS [UR5+0x10], RZ ;  /* 0x000010ffff007988 */ /* 0x000fe80008000805 */
[----:B------:R-:W-:Y:S04]  /*0250*/  STS [UR5+0x14], RZ ;  /* 0x000014ffff007988 */ /* 0x000fe80008000805 */
[----:B------:R-:W-:Y:S04]  /*0260*/  STS [UR5+0x18], RZ ;  /* 0x000018ffff007988 */ /* 0x000fe80008000805 */
[----:B------:R-:W-:Y:S01]  /*0270*/  STS [UR5+0x1c], RZ ;  /* 0x00001cffff007988 */ /* 0x000fe20008000805 */
.L_x_3:
        /* <DEDUP_REMOVED lines=13> */
[----:B------:R-:W-:Y:S01]  /*0350*/  STS [UR5+0xc], RZ ;  /* 0x00000cffff007988 */ /* 0x000fe20008000805 */
.L_x_4:
[----:B------:R-:W-:Y:S05]  /*0360*/  BRA.U !UP1, `(.L_x_0) ;  /* 0x0000000109287547 */ /* 0x000fea000b800000 */
[----:B------:R-:W0:Y:S01]  /*0370*/  S2UR UR6, SR_CgaCtaId ;  /* 0x00000000000679c3 */ /* 0x000e220000008800 */
[----:B------:R-:W-:Y:S02]  /*0380*/  UMOV UR5, 0x400 ;  /* 0x0000040000057882 */ /* 0x000fe40000000000 */
[----:B0-----:R-:W-:-:S03]  /*0390*/  ULEA UR6, UR6, UR5, 0x18 ;  /* 0x0000000506067291 */ /* 0x001fc6000f8ec0ff */
[----:B------:R-:W-:-:S09]  /*03a0*/  UMOV UR5, URZ ;  /* 0x000000ff00057c82 */ /* 0x000fd20008000000 */
.L_x_5:
[----:B------:R-:W-:Y:S02]  /*03b0*/  ULEA UR8, UR4, UR6, 0x2 ;  /* 0x0000000604087291 */ /* 0x000fe4000f8e10ff */
[----:B------:R-:W-:Y:S02]  /*03c0*/  UIADD3 UR5, UPT, UPT, UR5, 0x1, URZ ;  /* 0x0000000105057890 */ /* 0x000fe4000fffe0ff */
[----:B------:R-:W-:Y:S02]  /*03d0*/  UIADD3 UR4, UPT, UPT, UR4, 0x1, URZ ;  /* 0x0000000104047890 */ /* 0x000fe4000fffe0ff */
[----:B------:R-:W-:-:S03]  /*03e0*/  UISETP.NE.AND UP0, UPT, UR5, UR7, UPT ;  /* 0x000000070500728c */ /* 0x000fc6000bf05270 */
[----:B------:R-:W-:Y:S06]  /*03f0*/  STS [UR8], RZ ;  /* 0x000000ffff007988 */ /* 0x000fec0008000808 */
[----:B------:R-:W-:Y:S05]  /*0400*/  BRA.U UP0, `(.L_x_5) ;  /* 0xfffffffd00e87547 */ /* 0x000fea000b83ffff */
.L_x_0:
[----:B------:R-:W-:Y:S01]  /*0410*/  I2FP.F32.S32 R0, UR9 ;  /* 0x0000000900007c45 */ /* 0x000fe20008201400 */
[----:B------:R-:W0:Y:S03]  /*0420*/  S2UR UR10, SR_CTAID.X ;  /* 0x00000000000a79c3 */ /* 0x000e260000002500 */
[----:B------:R-:W-:Y:S01]  /*0430*/  IADD3 R2, PT, PT, R0, -0xd000000, RZ ;  /* 0xf300000000027810 */ /* 0x000fe20007ffe0ff */
[----:B------:R1:W2:Y:S03]  /*0440*/  MUFU.RSQ R3, R0 ;  /* 0x0000000000037308 */ /* 0x0002a60000001400 */
[----:B------:R-:W-:-:S13]  /*0450*/  ISETP.GT.U32.AND P0, PT, R2, 0x727fffff, PT ;  /* 0x727fffff0200780c */ /* 0x000fda0003f04070 */
[----:B-1----:R-:W-:Y:S05]  /*0460*/  @!P0 BRA `(.L_x_6) ;  /* 0x00000000000c8947 */ /* 0x002fea0003800000 */
[----:B------:R-:W-:-:S07]  /*0470*/  MOV R4, 0x490 ;  /* 0x0000049000047802 */ /* 0x000fce0000000f00 */
[----:B0-2---:R-:W-:Y:S05]  /*0480*/  CALL.REL.NOINC `($__internal_1_$__cuda_sm20_sqrt_rn_f32_slowpath) ;  /* 0x0000003800a07944 */ /* 0x005fea0003c00000 */
[----:B------:R-:W-:Y:S05]  /*0490*/  BRA `(.L_x_7) ;  /* 0x0000000000107947 */ /* 0x000fea0003800000 */
.L_x_6:
[----:B--2---:R-:W-:Y:S01]  /*04a0*/  FMUL.FTZ R5, R0, R3 ;  /* 0x0000000300057220 */ /* 0x004fe20000410000 */
[----:B------:R-:W-:-:S03]  /*04b0*/  FMUL.FTZ R3, R3, 0.5 ;  /* 0x3f00000003037820 */ /* 0x000fc60000410000 */
[----:B------:R-:W-:-:S04]  /*04c0*/  FFMA R0, -R5, R5, R0 ;  /* 0x0000000505007223 */ /* 0x000fc80000000100 */
[----:B------:R-:W-:-:S07]  /*04d0*/  FFMA R24, R0, R3, R5 ;  /* 0x0000000300187223 */ /* 0x000fce0000000005 */
.L_x_7:
[----:B------:R-:W-:-:S04]  /*04e0*/  IADD3 R0, PT, PT, R24, 0x1800000, RZ ;  /* 0x0180000018007810 */ /* 0x000fc80007ffe0ff */
[----:B------:R-:W-:-:S04]  /*04f0*/  LOP3.LUT R0, R0, 0x7f800000, RZ, 0xc0, !PT ;  /* 0x7f80000000007812 */ /* 0x000fc800078ec0ff */
[----:B------:R-:W-:-:S13]  /*0500*/  ISETP.GT.U32.AND P0, PT, R0, 0x1ffffff, PT ;  /* 0x01ffffff0000780c */ /* 0x000fda0003f04070 */
[----:B------:R-:W-:Y:S05]  /*0510*/  @P0 BRA `(.L_x_8) ;  /* 0x0000000000100947 */ /* 0x000fea0003800000 */
[----:B------:R-:W-:-:S07]  /*0520*/  MOV R6, 0x540 ;  /* 0x0000054000067802 */ /* 0x000fce0000000f00 */
[----:B0-----:R-:W-:Y:S05]  /*0530*/  CALL.REL.NOINC `($__internal_0_$__cuda_sm20_rcp_rn_f32_slowpath) ;  /* 0x0000003400a87944 */ /* 0x001fea0003c00000 */
[----:B------:R-:W-:Y:S01]  /*0540*/  MOV R2, R4 ;  /* 0x0000000400027202 */ /* 0x000fe20000000f00 */
[----:B------:R-:W-:Y:S06]  /*0550*/  BRA `(.L_x_9) ;  /* 0x0000000000107947 */ /* 0x000fec0003800000 */
.L_x_8:
[----:B------:R-:W1:Y:S02]  /*0560*/  MUFU.RCP R3, R24 ;  /* 0x0000001800037308 */ /* 0x000e640000001000 */
[----:B-1----:R-:W-:-:S04]  /*0570*/  FFMA R0, R3, R24, -1 ;  /* 0xbf80000003007423 */ /* 0x002fc80000000018 */
[----:B------:R-:W-:-:S04]  /*0580*/  FADD.FTZ R0, -R0, -RZ ;  /* 0x800000ff00007221 */ /* 0x000fc80000010100 */
[----:B------:R-:W-:-:S07]  /*0590*/  FFMA R2, R3, R0, R3 ;  /* 0x0000000003027223 */ /* 0x000fce0000000003 */
.L_x_9:
[----:B------:R-:W1:Y:S01]  /*05a0*/  LDC R6, c[0x0][0x3ac] ;  /* 0x0000eb00ff067b82 */ /* 0x000e620000000800 */
[----:B------:R-:W2:Y:S01]  /*05b0*/  LDCU UR6, c[0x0][0x380] ;  /* 0x00007000ff0677ac */ /* 0x000ea20008000800 */
[----:B------:R-:W3:Y:S01]  /*05c0*/  LDCU UR5, c[0x0][0x3b4] ;  /* 0x00007680ff0577ac */ /* 0x000ee20008000800 */
[----:B------:R-:W4:Y:S01]  /*05d0*/  LDCU.64 UR16, c[0x0][0x358] ;  /* 0x00006b00ff1077ac */ /* 0x000f220008000a00 */
[----:B--2---:R-:W-:Y:S02]  /*05e0*/  UISETP.GE.AND UP0, UPT, UR6, 0x1, UPT ;  /* 0x000000010600788c */ /* 0x004fe4000bf06270 */
[----:B---3--:R-:W-:Y:S01]  /*05f0*/  USHF.R.S32.HI UR4, URZ, 0x1f, UR5 ;  /* 0x0000001fff047899 */ /* 0x008fe20008011405 */
[----:B-1----:R-:W-:-:S03]  /*0600*/  IABS R3, R6 ;  /* 0x0000000600037213 */ /* 0x002fc60000000000 */
[----:B------:R-:W-:Y:S01]  /*0610*/  ULEA.HI UR8, UR4, UR5, URZ, 0x2 ;  /* 0x0000000504087291 */ /* 0x000fe2000f8f10ff */
[----:B------:R-:W1:Y:S01]  /*0620*/  I2F.RP R0, R3 ;  /* 0x0000000300007306 */ /* 0x000e620000209400 */
[----:B0-----:R-:W-:Y:S02]  /*0630*/  UIMAD UR4, UR10, UR5, URZ ;  /* 0x000000050a0472a4 */ /* 0x001fe4000f8e02ff */
[----:B------:R-:W-:Y:S02]  /*0640*/  ULOP3.LUT UR9, UR8, 0xfffffffc, URZ, 0xc0, !UPT ;  /* 0xfffffffc08097892 */ /* 0x000fe4000f8ec0ff */
[----:B------:R-:W-:Y:S02]  /*0650*/  USHF.R.S32.HI UR8, URZ, 0x2, UR8 ;  /* 0x00000002ff087899 */ /* 0x000fe40008011408 */
[----:B------:R-:W-:Y:S01]  /*0660*/  UIADD3 UR9, UPT, UPT, -UR9, UR5, URZ ;  /* 0x0000000509097290 */ /* 0x000fe2000fffe1ff */
[----:B-1----:R-:W0:Y:S02]  /*0670*/  MUFU.RCP R0, R0 ;  /* 0x0000000000007308 */ /* 0x002e240000001000 */
[----:B0-----:R-:W-:-:S06]  /*0680*/  IADD3 R4, PT, PT, R0, 0xffffffe, RZ ;  /* 0x0ffffffe00047810 */ /* 0x001fcc0007ffe0ff */
[----:B------:R0:W1:Y:S02]  /*0690*/  F2I.FTZ.U32.TRUNC.NTZ R5, R4 ;  /* 0x0000000400057305 */ /* 0x000064000021f000 */
[----:B0-----:R-:W-:Y:S01]  /*06a0*/  HFMA2 R4, -RZ, RZ, 0, 0 ;  /* 0x00000000ff047431 */ /* 0x001fe200000001ff */
[----:B-1----:R-:W-:-:S05]  /*06b0*/  IADD3 R8, PT, PT, RZ, -R5, RZ ;  /* 0x80000005ff087210 */ /* 0x002fca0007ffe0ff */
[----:B------:R-:W-:Y:S01]  /*06c0*/  IMAD R7, R8, R3, RZ ;  /* 0x0000000308077224 */ /* 0x000fe200078e02ff */
[----:B------:R-:W-:-:S03]  /*06d0*/  IABS R8, UR10 ;  /* 0x0000000a00087c13 */ /* 0x000fc60008000000 */
[----:B------:R-:W-:-:S06]  /*06e0*/  IMAD.HI.U32 R5, R5, R7, R4 ;  /* 0x0000000705057227 */ /* 0x000fcc00078e0004 */
[----:B------:R-:W-:-:S05]  /*06f0*/  IMAD.HI.U32 R5, R5, R8, RZ ;  /* 0x0000000805057227 */ /* 0x000fca00078e00ff */
[----:B------:R-:W-:-:S05]  /*0700*/  IADD3 R0, PT, PT, -R5, RZ, RZ ;  /* 0x000000ff05007210 */ /* 0x000fca0007ffe1ff */
[----:B------:R-:W-:-:S05]  /*0710*/  IMAD R0, R3, R0, R8 ;  /* 0x0000000003007224 */ /* 0x000fca00078e0208 */
[----:B------:R-:W-:-:S13]  /*0720*/  ISETP.GT.U32.AND P1, PT, R3, R0, PT ;  /* 0x000000000300720c */ /* 0x000fda0003f24070 */
[-C--:B------:R-:W-:Y:S02]  /*0730*/  @!P1 IADD3 R0, PT, PT, R0, -R3.reuse, RZ ;  /* 0x8000000300009210 */ /* 0x080fe40007ffe0ff */
[----:B------:R-:W-:Y:S02]  /*0740*/  @!P1 IADD3 R5, PT, PT, R5, 0x1, RZ ;  /* 0x0000000105059810 */ /* 0x000fe40007ffe0ff */
[----:B------:R-:W-:Y:S02]  /*0750*/  ISETP.GE.U32.AND P0, PT, R0, R3, PT ;  /* 0x000000030000720c */ /* 0x000fe40003f06070 */
[C---:B------:R-:W-:Y:S02]  /*0760*/  LOP3.LUT R0, R6.reuse, UR10, RZ, 0x3c, !PT ;  /* 0x0000000a06007c12 */ /* 0x040fe4000f8e3cff */
[----:B------:R-:W-:Y:S02]  /*0770*/  ISETP.NE.AND P1, PT, R6, RZ, PT ;  /* 0x000000ff0600720c */ /* 0x000fe40003f25270 */
[----:B------:R-:W-:-:S07]  /*0780*/  ISETP.GE.AND P2, PT, R0, RZ, PT ;  /* 0x000000ff0000720c */ /* 0x000fce0003f46270 */
[----:B------:R-:W-:-:S04]  /*0790*/  @P0 IADD3 R5, PT, PT, R5, 0x1, RZ ;  /* 0x0000000105050810 */ /* 0x000fc80007ffe0ff */
[----:B------:R-:W-:Y:S02]  /*07a0*/  @!P1 LOP3.LUT R6, RZ, R6, RZ, 0x33, !PT ;  /* 0x00000006ff069212 */ /* 0x000fe400078e33ff */
[----:B------:R-:W-:-:S04]  /*07b0*/  @!P2 IADD3 R5, PT, PT, -R5, RZ, RZ ;  /* 0x000000ff0505a210 */ /* 0x000fc80007ffe1ff */
[----:B------:R-:W-:Y:S02]  /*07c0*/  R2UR UR11, R5 ;  /* 0x00000000050b72ca */ /* 0x000fe400000e0000 */
[----:B------:R-:W-:Y:S01]  /*07d0*/  @!P1 R2UR UR11, R6 ;  /* 0x00000000060b92ca */ /* 0x000fe200000e0000 */
[----:B----4-:R-:W-:-:S14]  /*07e0*/  BRA.U !UP0, `(.L_x_10) ;  /* 0x0000002908547547 */ /* 0x010fdc000b800000 */
[----:B------:R-:W0:Y:S01]  /*07f0*/  LDCU.64 UR6, c[0x0][0x388] ;  /* 0x00007100ff0677ac */ /* 0x000e220008000a00 */
[----:B------:R-:W-:Y:S02]  /*0800*/  MOV R0, RZ ;  /* 0x000000ff00007202 */ /* 0x000fe40000000f00 */
[----:B------:R-:W-:Y:S01]  /*0810*/  MOV R3, 0xff800000 ;  /* 0xff80000000037802 */ /* 0x000fe20000000f00 */
[----:B------:R-:W-:Y:S02]  /*0820*/  USHF.L.U32 UR23, UR8, 0x2, URZ ;  /* 0x0000000208177899 */ /* 0x000fe400080006ff */
[----:B------:R-:W-:Y:S02]  /*0830*/  UIMAD UR11, UR11, UR5, URZ ;  /* 0x000000050b0b72a4 */ /* 0x000fe4000f8e02ff */
[----:B------:R-:W-:Y:S02]  /*0840*/  USHF.R.S32.HI UR24, URZ, 0x1f, UR23 ;  /* 0x0000001fff187899 */ /* 0x000fe40008011417 */
[----:B0-----:R-:W-:-:S03]  /*0850*/  UIMAD.WIDE UR6, UR4, 0x4, UR6 ;  /* 0x00000004040678a5 */ /* 0x001fc6000f8e0206 */
[----:B------:R-:W-:-:S09]  /*0860*/  UMOV UR4, URZ ;  /* 0x000000ff00047c82 */ /* 0x000fd20008000000 */
.L_x_34:
[----:B0-----:R-:W0:Y:S01]  /*0870*/  LDCU UR5, c[0x0][0x3a8] ;  /* 0x00007500ff0577ac */ /* 0x001e220008000800 */
[----:B-1----:R-:W1:Y:S01]  /*0880*/  LDC.64 R30, c[0x0][0x398] ;  /* 0x0000e600ff1e7b82 */ /* 0x002e620000000a00 */
[----:B--2---:R-:W-:Y:S01]  /*0890*/  MOV R4, UR4 ;  /* 0x0000000400047c02 */ /* 0x004fe20008000f00 */
[----:B------:R-:W2:Y:S01]  /*08a0*/  LDCU UR14, c[0x0][0x3b4] ;  /* 0x00007680ff0e77ac */ /* 0x000ea20008000800 */
[----:B------:R-:W-:Y:S02]  /*08b0*/  MOV R29, RZ ;  /* 0x000000ff001d7202 */ /* 0x000fe40000000f00 */
[----:B------:R-:W-:Y:S01]  /*08c0*/  IADD3 R4, PT, PT, R4, 0x1, RZ ;  /* 0x0000000104047810 */ /* 0x000fe20007ffe0ff */
[----:B---3--:R-:W3:Y:S01]  /*08d0*/  LDCU UR15, c[0x0][0x380] ;  /* 0x00007000ff0f77ac */ /* 0x008ee20008000800 */
[----:B0-----:R-:W-:Y:S02]  /*08e0*/  UIMAD UR5, UR4, UR5, URZ ;  /* 0x00000005040572a4 */ /* 0x001fe4000f8e02ff */
[----:B------:R-:W-:-:S02]  /*08f0*/  USHF.R.S32.HI UR4, URZ, 0x1f, UR11 ;  /* 0x0000001fff047899 */ /* 0x000fc4000801140b */
[----:B------:R-:W-:Y:S02]  /*0900*/  UIADD3 UR13, UP0, UPT, UR11, UR5, URZ ;  /* 0x000000050b0d7290 */ /* 0x000fe4000ff1e0ff */
[----:B--2---:R-:W-:Y:S02]  /*0910*/  UISETP.GE.AND UP1, UPT, UR14, 0x4, UPT ;  /* 0x000000040e00788c */ /* 0x004fe4000bf26270 */
[----:B------:R-:W-:Y:S01]  /*0920*/  USHF.L.U32 UR12, UR13, 0x2, URZ ;  /* 0x000000020d0c7899 */ /* 0x000fe200080006ff */
[C---:B---3--:R-:W-:Y:S01]  /*0930*/  ISETP.NE.AND P3, PT, R4.reuse, UR15, PT ;  /* 0x0000000f04007c0c */ /* 0x048fe2000bf65270 */
[----:B------:R-:W-:Y:S01]  /*0940*/  ULEA.HI.X.SX32 UR5, UR5, UR4, 0x1, UP0 ;  /* 0x0000000405057291 */ /* 0x000fe200080f0eff */
[----:B------:R-:W-:-:S03]  /*0950*/  R2UR UR4, R4 ;  /* 0x00000000040472ca */ /* 0x000fc600000e0000 */
[----:B------:R-:W-:Y:S01]  /*0960*/  USHF.L.U64.HI UR13, UR13, 0x2, UR5 ;  /* 0x000000020d0d7899 */ /* 0x000fe20008010205 */
[----:B-1----:R-:W-:-:S05]  /*0970*/  IADD3 R30, P0, PT, R30, UR12, RZ ;  /* 0x0000000c1e1e7c10 */ /* 0x002fca000ff1e0ff */
[----:B------:R-:W-:Y:S01]  /*0980*/  IADD3.X R31, PT, PT, R31, UR13, RZ, P0, !PT ;  /* 0x0000000d1f1f7c10 */ /* 0x000fe200087fe4ff */
[----:B------:R-:W-:Y:S07]  /*0990*/  BRA.U !UP1, `(.L_x_11) ;  /* 0x00000009093c7547 */ /* 0x000fee000b800000 */
[----:B------:R-:W-:Y:S01]  /*09a0*/  UIADD3 UR5, UPT, UPT, UR8, -0x1, URZ ;  /* 0xffffffff08057890 */ /* 0x000fe2000fffe0ff */
[----:B------:R-:W-:-:S03]  /*09b0*/  CS2R R28, SRZ ;  /* 0x00000000001c7805 */ /* 0x000fc6000001ff00 */
[----:B------:R-:W-:-:S09]  /*09c0*/  UISETP.GE.U32.AND UP0, UPT, UR5, 0x7, UPT ;  /* 0x000000070500788c */ /* 0x000fd2000bf06070 */
[----:B------:R-:W-:Y:S05]  /*09d0*/  BRA.U !UP0, `(.L_x_12) ;  /* 0x0000000108f07547 */ /* 0x000fea000b800000 */
[----:B------:R-:W-:Y:S01]  /*09e0*/  ULOP3.LUT UR5, UR8, 0x1ffffff8, URZ, 0xc0, !UPT ;  /* 0x1ffffff808057892 */ /* 0x000fe2000f8ec0ff */
[----:B------:R-:W-:-:S03]  /*09f0*/  CS2R R28, SRZ ;  /* 0x00000000001c7805 */ /* 0x000fc6000001ff00 */
[----:B------:R-:W-:-:S12]  /*0a00*/  UIADD3 UR5, UPT, UPT, -UR5, URZ, URZ ;  /* 0x000000ff05057290 */ /* 0x000fd8000fffe1ff */
.L_x_13:
[----:B------:R-:W-:Y:S02]  /*0a10*/  HFMA2 R35, -RZ, RZ, 0, 2.384185791015625e-07 ;  /* 0x00000004ff237431 */ /* 0x000fe400000001ff */
[----:B------:R-:W-:-:S05]  /*0a20*/  IMAD.WIDE.U32 R32, R28, 0x4, R30 ;  /* 0x000000041c207825 */ /* 0x000fca00078e001e */
[----:B------:R-:W2:Y:S01]  /*0a30*/  LDG.E.128 R16, desc[UR16][R32.64] ;  /* 0x0000001020107981 */ /* 0x000ea2000c1e1d00 */
[----:B------:R-:W-:-:S03]  /*0a40*/  IMAD.WIDE.U32 R34, R28, R35, UR6 ;  /* 0x000000061c227e25 */ /* 0x000fc6000f8e0023 */
[----:B------:R-:W3:Y:S04]  /*0a50*/  LDG.E.128 R8, desc[UR16][R32.64+0x10] ;  /* 0x0000101020087981 */ /* 0x000ee8000c1e1d00 */
[----:B------:R-:W2:Y:S04]  /*0a60*/  LDG.E.128 R12, desc[UR16][R34.64] ;  /* 0x00000010220c7981 */ /* 0x000ea8000c1e1d00 */
[----:B------:R-:W3:Y:S04]  /*0a70*/  LDG.E.128 R4, desc[UR16][R34.64+0x10] ;  /* 0x0000101022047981 */ /* 0x000ee8000c1e1d00 */
[----:B------:R-:W4:Y:S01]  /*0a80*/  LDG.E.128 R24, desc[UR16][R32.64+0x70] ;  /* 0x0000701020187981 */ /* 0x000f22000c1e1d00 */
[----:B--2---:R-:W-:-:S04]  /*0a90*/  FFMA R12, R12, R16, R29 ;  /* 0x000000100c0c7223 */ /* 0x004fc8000000001d */
[----:B------:R-:W-:-:S04]  /*0aa0*/  FFMA R13, R13, R17, R12 ;  /* 0x000000110d0d7223 */ /* 0x000fc8000000000c */
[----:B------:R-:W-:-:S04]  /*0ab0*/  FFMA R14, R14, R18, R13 ;  /* 0x000000120e0e7223 */ /* 0x000fc8000000000d */
[----:B------:R-:W-:Y:S02]  /*0ac0*/  FFMA R15, R15, R19, R14 ;  /* 0x000000130f0f7223 */ /* 0x000fe4000000000e */
[----:B------:R-:W2:Y:S02]  /*0ad0*/  LDG.E.128 R16, desc[UR16][R34.64+0x20] ;  /* 0x0000201022107981 */ /* 0x000ea4000c1e1d00 */
[----:B---3--:R-:W-:Y:S02]  /*0ae0*/  FFMA R4, R4, R8, R15 ;  /* 0x0000000804047223 */ /* 0x008fe4000000000f */
[----:B------:R-:W2:Y:S02]  /*0af0*/  LDG.E.128 R12, desc[UR16][R32.64+0x20] ;  /* 0x00002010200c7981 */ /* 0x000ea4000c1e1d00 */
[----:B------:R-:W-:-:S04]  /*0b00*/  FFMA R5, R5, R9, R4 ;  /* 0x0000000905057223 */ /* 0x000fc80000000004 */
[----:B------:R-:W-:-:S04]  /*0b10*/  FFMA R6, R6, R10, R5 ;  /* 0x0000000a06067223 */ /* 0x000fc80000000005 */
[----:B------:R-:W-:Y:S02]  /*0b20*/  FFMA R21, R7, R11, R6 ;  /* 0x0000000b07157223 */ /* 0x000fe40000000006 */
[----:B------:R-:W3:Y:S04]  /*0b30*/  LDG.E.128 R4, desc[UR16][R34.64+0x30] ;  /* 0x0000301022047981 */ /* 0x000ee8000c1e1d00 */
[----:B------:R-:W3:Y:S01]  /*0b40*/  LDG.E.128 R8, desc[UR16][R32.64+0x30] ;  /* 0x0000301020087981 */ /* 0x000ee2000c1e1d00 */
        /* <DEDUP_REMOVED lines=12> */
[----:B--2---:R-:W-:-:S03]  /*0c10*/  FFMA R12, R16, R12, R21 ;  /* 0x0000000c100c7223 */ /* 0x004fc60000000015 */
[----:B------:R-:W4:Y:S01]  /*0c20*/  LDG.E.128 R20, desc[UR16][R34.64+0x70] ;  /* 0x0000701022147981 */ /* 0x000f22000c1e1d00 */
        /* <DEDUP_REMOVED lines=8> */
[----:B------:R-:W-:Y:S01]  /*0cb0*/  FFMA R7, R7, R11, R6 ;  /* 0x0000000b07077223 */ /* 0x000fe20000000006 */
[----:B------:R-:W-:-:S04]  /*0cc0*/  UIADD3 UR5, UPT, UPT, UR5, 0x8, URZ ;  /* 0x0000000805057890 */ /* 0x000fc8000fffe0ff */
[----:B------:R-:W-:Y:S01]  /*0cd0*/  UISETP.NE.AND UP0, UPT, UR5, URZ, UPT ;  /* 0x000000ff0500728c */ /* 0x000fe2000bf05270 */
[----:B------:R-:W-:Y:S01]  /*0ce0*/  IADD3 R28, PT, PT, R28, 0x20, RZ ;  /* 0x000000201c1c7810 */ /* 0x000fe20007ffe0ff */
[----:B--2---:R-:W-:-:S04]  /*0cf0*/  FFMA R12, R12, R16, R7 ;  /* 0x000000100c0c7223 */ /* 0x004fc80000000007 */
[----:B------:R-:W-:-:S04]  /*0d00*/  FFMA R13, R13, R17, R12 ;  /* 0x000000110d0d7223 */ /* 0x000fc8000000000c */
[----:B------:R-:W-:-:S04]  /*0d10*/  FFMA R14, R14, R18, R13 ;  /* 0x000000120e0e7223 */ /* 0x000fc8000000000d */
[----:B------:R-:W-:-:S04]  /*0d20*/  FFMA R15, R15, R19, R14 ;  /* 0x000000130f0f7223 */ /* 0x000fc8000000000e */
[----:B----4-:R-:W-:-:S04]  /*0d30*/  FFMA R20, R20, R24, R15 ;  /* 0x0000001814147223 */ /* 0x010fc8000000000f */
[----:B------:R-:W-:-:S04]  /*0d40*/  FFMA R21, R21, R25, R20 ;  /* 0x0000001915157223 */ /* 0x000fc80000000014 */
[----:B------:R-:W-:-:S04]  /*0d50*/  FFMA R22, R22, R26, R21 ;  /* 0x0000001a16167223 */ /* 0x000fc80000000015 */
[----:B------:R-:W-:Y:S01]  /*0d60*/  FFMA R29, R23, R27, R22 ;  /* 0x0000001b171d7223 */ /* 0x000fe20000000016 */
[----:B------:R-:W-:Y:S06]  /*0d70*/  BRA.U UP0, `(.L_x_13) ;  /* 0xfffffffd00247547 */ /* 0x000fec000b83ffff */
[----:B------:R-:W-:-:S06]  /*0d80*/  ULOP3.LUT UR5, UR8, 0x1ffffff8, URZ, 0xc0, !UPT ;  /* 0x1ffffff808057892 */ /* 0x000fcc000f8ec0ff */
[----:B------:R-:W-:-:S07]  /*0d90*/  MOV R28, UR5 ;  /* 0x00000005001c7c02 */ /* 0x000fce0008000f00 */
.L_x_12:
[----:B------:R-:W-:-:S04]  /*0da0*/  ULOP3.LUT UR5, UR8, 0x7, URZ, 0xc0, !UPT ;  /* 0x0000000708057892 */ /* 0x000fc8000f8ec0ff */
[----:B------:R-:W-:-:S09]  /*0db0*/  UISETP.NE.AND UP0, UPT, UR5, URZ, UPT ;  /* 0x000000ff0500728c */ /* 0x000fd2000bf05270 */
[----:B------:R-:W-:Y:S05]  /*0dc0*/  BRA.U !UP0, `(.L_x_11) ;  /* 0x0000000508307547 */ /* 0x000fea000b800000 */
[----:B------:R-:W-:Y:S02]  /*0dd0*/  UIADD3 UR5, UPT, UPT, UR5, -0x1, URZ ;  /* 0xffffffff05057890 */ /* 0x000fe4000fffe0ff */
[----:B------:R-:W-:Y:S02]  /*0de0*/  ULOP3.LUT UR14, UR8, 0x3, URZ, 0xc0, !UPT ;  /* 0x00000003080e7892 */ /* 0x000fe4000f8ec0ff */
[----:B------:R-:W-:Y:S02]  /*0df0*/  UISETP.GE.U32.AND UP0, UPT, UR5, 0x3, UPT ;  /* 0x000000030500788c */ /* 0x000fe4000bf06070 */
[----:B------:R-:W-:-:S07]  /*0e00*/  UISETP.NE.AND UP2, UPT, UR14, URZ, UPT ;  /* 0x000000ff0e00728c */ /* 0x000fce000bf45270 */
[----:B------:R-:W-:Y:S05]  /*0e10*/  BRA.U !UP0, `(.L_x_14) ;  /* 0x00000001087c7547 */ /* 0x000fea000b800000 */
[----:B------:R-:W-:Y:S02]  /*0e20*/  SHF.L.U32 R5, R28, 0x2, RZ ;  /* 0x000000021c057819 */ /* 0x000fe400000006ff */
[----:B------:R-:W-:Y:S02]  /*0e30*/  MOV R34, 0x4 ;  /* 0x0000000400227802 */ /* 0x000fe40000000f00 */
[----:B------:R-:W-:Y:S02]  /*0e40*/  MOV R32, R30 ;  /* 0x0000001e00207202 */ /* 0x000fe40000000f00 */
[----:B------:R-:W-:Y:S01]  /*0e50*/  MOV R33, R31 ;  /* 0x0000001f00217202 */ /* 0x000fe20000000f00 */
[----:B------:R-:W-:-:S04]  /*0e60*/  IMAD.WIDE.U32 R34, R5, R34, UR6 ;  /* 0x0000000605227e25 */ /* 0x000fc8000f8e0022 */
[----:B------:R-:W-:Y:S01]  /*0e70*/  IMAD.WIDE.U32 R32, R5, 0x4, R32 ;  /* 0x0000000405207825 */ /* 0x000fe200078e0020 */
[----:B------:R-:W2:Y:S04]  /*0e80*/  LDG.E.128 R12, desc[UR16][R34.64] ;  /* 0x00000010220c7981 */ /* 0x000ea8000c1e1d00 */
[----:B------:R-:W2:Y:S04]  /*0e90*/  LDG.E.128 R16, desc[UR16][R32.64] ;  /* 0x0000001020107981 */ /* 0x000ea8000c1e1d00 */
[----:B------:R-:W3:Y:S04]  /*0ea0*/  LDG.E.128 R4, desc[UR16][R34.64+0x10] ;  /* 0x0000101022047981 */ /* 0x000ee8000c1e1d00 */
[----:B------:R-:W3:Y:S04]  /*0eb0*/  LDG.E.128 R8, desc[UR16][R32.64+0x10] ;  /* 0x0000101020087981 */ /* 0x000ee8000c1e1d00 */
[----:B------:R-:W4:Y:S04]  /*0ec0*/  LDG.E.128 R20, desc[UR16][R34.64+0x30] ;  /* 0x0000301022147981 */ /* 0x000f28000c1e1d00 */
        /* <DEDUP_REMOVED lines=11> */
[----:B------:R-:W-:-:S03]  /*0f80*/  IADD3 R28, PT, PT, R28, 0x4, RZ ;  /* 0x000000041c1c7810 */ /* 0x000fc60007ffe0ff */
[----:B--2---:R-:W-:-:S04]  /*0f90*/  FFMA R12, R12, R16, R7 ;  /* 0x000000100c0c7223 */ /* 0x004fc80000000007 */
[----:B------:R-:W-:-:S04]  /*0fa0*/  FFMA R13, R13, R17, R12 ;  /* 0x000000110d0d7223 */ /* 0x000fc8000000000c */
[----:B------:R-:W-:-:S04]  /*0fb0*/  FFMA R14, R14, R18, R13 ;  /* 0x000000120e0e7223 */ /* 0x000fc8000000000d */
[----:B------:R-:W-:-:S04]  /*0fc0*/  FFMA R15, R15, R19, R14 ;  /* 0x000000130f0f7223 */ /* 0x000fc8000000000e */
[----:B----4-:R-:W-:-:S04]  /*0fd0*/  FFMA R20, R20, R24, R15 ;  /* 0x0000001814147223 */ /* 0x010fc8000000000f */
[----:B------:R-:W-:-:S04]  /*0fe0*/  FFMA R21, R21, R25, R20 ;  /* 0x0000001915157223 */ /* 0x000fc80000000014 */
[----:B------:R-:W-:-:S04]  /*0ff0*/  FFMA R22, R22, R26, R21 ;  /* 0x0000001a16167223 */ /* 0x000fc80000000015 */
[----:B------:R-:W-:-:S07]  /*1000*/  FFMA R29, R23, R27, R22 ;  /* 0x0000001b171d7223 */ /* 0x000fce0000000016 */
.L_x_14:
[----:B------:R-:W-:Y:S05]  /*1010*/  BRA.U !UP2, `(.L_x_11) ;  /* 0x000000010a9c7547 */ /* 0x000fea000b800000 */
[----:B------:R-:W-:Y:S01]  /*1020*/  UIADD3 UR14, UPT, UPT, UR14, -0x1, URZ ;  /* 0xffffffff0e0e7890 */ /* 0x000fe2000fffe0ff */
[----:B------:R-:W-:-:S05]  /*1030*/  HFMA2 R4, -RZ, RZ, 0, 2.384185791015625e-07 ;  /* 0x00000004ff047431 */ /* 0x000fca00000001ff */
[----:B------:R-:W-:Y:S01]  /*1040*/  ISETP.NE.AND P0, PT, RZ, UR14, PT ;  /* 0x0000000eff007c0c */ /* 0x000fe2000bf05270 */
[----:B------:R-:W-:-:S12]  /*1050*/  HFMA2 R14, -RZ, RZ, 0, 2.384185791015625e-07 ;  /* 0x00000004ff0e7431 */ /* 0x000fd800000001ff */
[----:B------:R-:W-:Y:S02]  /*1060*/  @P0 SHF.L.U32 R17, R28, 0x2, RZ ;  /* 0x000000021c110819 */ /* 0x000fe400000006ff */
[----:B------:R-:W-:Y:S02]  /*1070*/  @P0 MOV R12, R30 ;  /* 0x0000001e000c0202 */ /* 0x000fe40000000f00 */
[----:B------:R-:W-:Y:S01]  /*1080*/  @P0 MOV R13, R31 ;  /* 0x0000001f000d0202 */ /* 0x000fe20000000f00 */
[----:B------:R-:W-:-:S04]  /*1090*/  @P0 IMAD.WIDE.U32 R4, R17, R4, UR6 ;  /* 0x0000000611040e25 */ /* 0x000fc8000f8e0004 */
[----:B------:R-:W-:Y:S02]  /*10a0*/  @P0 IMAD.WIDE.U32 R8, R17, 0x4, R12 ;  /* 0x0000000411080825 */ /* 0x000fe400078e000c */
[----:B------:R-:W2:Y:S01]  /*10b0*/  @P0 LDG.E.128 R4, desc[UR16][R4.64] ;  /* 0x0000001004040981 */ /* 0x000ea2000c1e1d00 */
[----:B------:R-:W-:-:S03]  /*10c0*/  ULOP3.LUT UR5, UR8, 0x1, URZ, 0xc0, !UPT ;  /* 0x0000000108057892 */ /* 0x000fc6000f8ec0ff */
[----:B------:R-:W2:Y:S01]  /*10d0*/  @P0 LDG.E.128 R8, desc[UR16][R8.64] ;  /* 0x0000001008080981 */ /* 0x000ea2000c1e1d00 */
[----:B------:R-:W-:Y:S02]  /*10e0*/  @P0 IADD3 R17, PT, PT, R17, 0x4, RZ ;  /* 0x0000000411110810 */ /* 0x000fe40007ffe0ff */
[----:B------:R-:W-:-:S03]  /*10f0*/  ISETP.NE.AND P1, PT, RZ, UR5, PT ;  /* 0x00000005ff007c0c */ /* 0x000fc6000bf25270 */
[----:B------:R-:W-:-:S04]  /*1100*/  @P0 IMAD.WIDE.U32 R14, R17, R14, UR6 ;  /* 0x00000006110e0e25 */ /* 0x000fc8000f8e000e */
[----:B------:R-:W-:Y:S01]  /*1110*/  @P0 IMAD.WIDE.U32 R16, R17, 0x4, R12 ;  /* 0x0000000411100825 */ /* 0x000fe200078e000c */
[----:B------:R-:W-:Y:S01]  /*1120*/  @P0 IADD3 R28, PT, PT, R28, 0x2, RZ ;  /* 0x000000021c1c0810 */ /* 0x000fe20007ffe0ff */
[----:B------:R-:W3:Y:S04]  /*1130*/  @P0 LDG.E.128 R12, desc[UR16][R14.64] ;  /* 0x000000100e0c0981 */ /* 0x000ee8000c1e1d00 */
[----:B------:R-:W3:Y:S01]  /*1140*/  @P0 LDG.E.128 R16, desc[UR16][R16.64] ;  /* 0x0000001010100981 */ /* 0x000ee2000c1e1d00 */
[----:B------:R-:W-:Y:S02]  /*1150*/  MOV R20, 0x4 ;  /* 0x0000000400147802 */ /* 0x000fe40000000f00 */
[----:B------:R-:W-:Y:S02]  /*1160*/  @P1 SHF.L.U32 R23, R28, 0x2, RZ ;  /* 0x000000021c171819 */ /* 0x000fe400000006ff */
[----:B------:R-:W-:-:S02]  /*1170*/  @P1 MOV R24, R30 ;  /* 0x0000001e00181202 */ /* 0x000fc40000000f00 */
[----:B------:R-:W-:Y:S01]  /*1180*/  @P1 MOV R25, R31 ;  /* 0x0000001f00191202 */ /* 0x000fe20000000f00 */
[----:B------:R-:W-:-:S04]  /*1190*/  @P1 IMAD.WIDE.U32 R20, R23, R20, UR6 ;  /* 0x0000000617141e25 */ /* 0x000fc8000f8e0014 */
[----:B------:R-:W-:Y:S02]  /*11a0*/  @P1 IMAD.WIDE.U32 R24, R23, 0x4, R24 ;  /* 0x0000000417181825 */ /* 0x000fe400078e0018 */
[----:B------:R-:W4:Y:S04]  /*11b0*/  @P1 LDG.E.128 R20, desc[UR16][R20.64] ;  /* 0x0000001014141981 */ /* 0x000f28000c1e1d00 */
[----:B------:R-:W4:Y:S01]  /*11c0*/  @P1 LDG.E.128 R24, desc[UR16][R24.64] ;  /* 0x0000001018181981 */ /* 0x000f22000c1e1d00 */
[----:B--2---:R-:W-:-:S04]  /*11d0*/  @P0 FFMA R4, R4, R8, R29 ;  /* 0x0000000804040223 */ /* 0x004fc8000000001d */
[----:B------:R-:W-:-:S04]  /*11e0*/  @P0 FFMA R5, R5, R9, R4 ;  /* 0x0000000905050223 */ /* 0x000fc80000000004 */
[----:B------:R-:W-:-:S04]  /*11f0*/  @P0 FFMA R6, R6, R10, R5 ;  /* 0x0000000a06060223 */ /* 0x000fc80000000005 */
[----:B------:R-:W-:-:S04]  /*1200*/  @P0 FFMA R7, R7, R11, R6 ;  /* 0x0000000b07070223 */ /* 0x000fc80000000006 */
[----:B---3--:R-:W-:-:S04]  /*1210*/  @P0 FFMA R12, R12, R16, R7 ;  /* 0x000000100c0c0223 */ /* 0x008fc80000000007 */
[----:B------:R-:W-:-:S04]  /*1220*/  @P0 FFMA R13, R13, R17, R12 ;  /* 0x000000110d0d0223 */ /* 0x000fc8000000000c */
[----:B------:R-:W-:-:S04]  /*1230*/  @P0 FFMA R14, R14, R18, R13 ;  /* 0x000000120e0e0223 */ /* 0x000fc8000000000d */
[----:B------:R-:W-:-:S04]  /*1240*/  @P0 FFMA R29, R15, R19, R14 ;  /* 0x000000130f1d0223 */ /* 0x000fc8000000000e */
[----:B----4-:R-:W-:-:S04]  /*1250*/  @P1 FFMA R4, R20, R24, R29 ;  /* 0x0000001814041223 */ /* 0x010fc8000000001d */
[----:B------:R-:W-:-:S04]  /*1260*/  @P1 FFMA R5, R21, R25, R4 ;  /* 0x0000001915051223 */ /* 0x000fc80000000004 */
[----:B------:R-:W-:-:S04]  /*1270*/  @P1 FFMA R22, R22, R26, R5 ;  /* 0x0000001a16161223 */ /* 0x000fc80000000005 */
[----:B------:R-:W-:-:S07]  /*1280*/  @P1 FFMA R29, R23, R27, R22 ;  /* 0x0000001b171d1223 */ /* 0x000fce0000000016 */
.L_x_11:
[----:B------:R-:W-:-:S09]  /*1290*/  UISETP.GE.AND UP2, UPT, UR9, 0x1, UPT ;  /* 0x000000010900788c */ /* 0x000fd2000bf46270 */
[----:B------:R-:W-:Y:S05]  /*12a0*/  BRA.U !UP2, `(.L_x_15) ;  /* 0x000000050ad47547 */ /* 0x000fea000b800000 */
[----:B------:R-:W-:Y:S01]  /*12b0*/  UISETP.GT.AND UP0, UPT, UR9, URZ, UPT ;  /* 0x000000ff0900728c */ /* 0x000fe2000bf04270 */
[----:B------:R-:W-:-:S08]  /*12c0*/  UMOV UR5, URZ ;  /* 0x000000ff00057c82 */ /* 0x000fd00008000000 */
[----:B------:R-:W-:Y:S05]  /*12d0*/  BRA.U !UP0, `(.L_x_16) ;  /* 0x0000000508887547 */ /* 0x000fea000b800000 */
[----:B------:R-:W-:Y:S02]  /*12e0*/  UIADD3 UR14, UPT, UPT, -UR5, UR9, URZ ;  /* 0x00000009050e7290 */ /* 0x000fe4000fffe1ff */
[----:B------:R-:W-:Y:S02]  /*12f0*/  UPLOP3.LUT UP0, UPT, UPT, UPT, UPT, 0x80, 0x8 ;  /* 0x000000000008789c */ /* 0x000fe40003f0f070 */
[----:B------:R-:W-:-:S09]  /*1300*/  UISETP.GT.AND UP3, UPT, UR14, 0x3, UPT ;  /* 0x000000030e00788c */ /* 0x000fd2000bf64270 */
[----:B------:R-:W-:Y:S05]  /*1310*/  BRA.U !UP3, `(.L_x_17) ;  /* 0x000000010bf07547 */ /* 0x000fea000b800000 */
[----:B------:R-:W-:Y:S02]  /*1320*/  UIADD3 UR25, UPT, UPT, UR9, -0x3, URZ ;  /* 0xfffffffd09197890 */ /* 0x000fe4000fffe0ff */
[----:B------:R-:W-:-:S11]  /*1330*/  UPLOP3.LUT UP0, UPT, UPT, UPT, UPT, 0x40, 0x4 ;  /* 0x000000000004789c */ /* 0x000fd60003f0e870 */
.L_x_18:
[----:B------:R-:W-:Y:S02]  /*1340*/  UIADD3 UR22, UP3, UPT, UR23, UR5, URZ ;  /* 0x0000000517167290 */ /* 0x000fe4000ff7e0ff */
[----:B------:R-:W-:Y:S02]  /*1350*/  UIADD3 UR14, UPT, UPT, UR5, 0x1, URZ ;  /* 0x00000001050e7890 */ /* 0x000fe4000fffe0ff */
[----:B------:R-:W-:Y:S02]  /*1360*/  UIADD3.X UR19, UPT, UPT, URZ, UR24, URZ, UP3, !UPT ;  /* 0x00000018ff137290 */ /* 0x000fe40009ffe4ff */
[----:B------:R-:W-:Y:S02]  /*1370*/  USHF.L.U32 UR29, UR22, 0x2, URZ ;  /* 0x00000002161d7899 */ /* 0x000fe400080006ff */
[----:B------:R-:W-:Y:S02]  /*1380*/  UIADD3 UR15, UPT, UPT, UR5, 0x2, URZ ;  /* 0x00000002050f7890 */ /* 0x000fe4000fffe0ff */
[----:B------:R-:W-:-:S02]  /*1390*/  UIADD3 UR20, UP4, UPT, UR23, UR14, URZ ;  /* 0x0000000e17147290 */ /* 0x000fc4000ff9e0ff */
[----:B------:R-:W-:Y:S01]  /*13a0*/  UIADD3 UR18, UPT, UPT, UR5, 0x3, URZ ;  /* 0x0000000305127890 */ /* 0x000fe2000fffe0ff */
[----:B------:R-:W-:Y:S01]  /*13b0*/  IADD3 R6, P0, PT, R30, UR29, RZ ;  /* 0x0000001d1e067c10 */ /* 0x000fe2000ff1e0ff */
[----:B------:R-:W-:Y:S02]  /*13c0*/  USHF.L.U64.HI UR22, UR22, 0x2, UR19 ;  /* 0x0000000216167899 */ /* 0x000fe40008010213 */
[----:B------:R-:W-:Y:S02]  /*13d0*/  UIADD3 UR30, UP3, UPT, UR6, UR29, URZ ;  /* 0x0000001d061e7290 */ /* 0x000fe4000ff7e0ff */
[----:B------:R-:W-:Y:S02]  /*13e0*/  UIADD3 UR15, UP5, UPT, UR23, UR15, URZ ;  /* 0x0000000f170f7290 */ /* 0x000fe4000ffbe0ff */
[----:B------:R-:W-:Y:S01]  /*13f0*/  UIADD3.X UR21, UPT, UPT, URZ, UR24, URZ, UP4, !UPT ;  /* 0x00000018ff157290 */ /* 0x000fe2000a7fe4ff */
[----:B------:R-:W-:Y:S01]  /*1400*/  IADD3.X R7, PT, PT, R31, UR22, RZ, P0, !PT ;  /* 0x000000161f077c10 */ /* 0x000fe200087fe4ff */
[----:B------:R-:W-:Y:S01]  /*1410*/  USHF.L.U32 UR28, UR20, 0x2, URZ ;  /* 0x00000002141c7899 */ /* 0x000fe200080006ff */
[----:B------:R-:W-:Y:S01]  /*1420*/  MOV R12, UR30 ;  /* 0x0000001e000c7c02 */ /* 0x000fe20008000f00 */
[----:B------:R-:W-:-:S02]  /*1430*/  UIADD3 UR18, UP6, UPT, UR23, UR18, URZ ;  /* 0x0000001217127290 */ /* 0x000fc4000ffde0ff */
[----:B------:R-:W-:Y:S01]  /*1440*/  UIADD3.X UR31, UPT, UPT, UR7, UR22, URZ, UP3, !UPT ;  /* 0x00000016071f7290 */ /* 0x000fe20009ffe4ff */
[----:B------:R0:W2:Y:S01]  /*1450*/  LDG.E R16, desc[UR16][R6.64] ;  /* 0x0000001006107981 */ /* 0x0000a2000c1e1900 */
[----:B------:R-:W-:Y:S01]  /*1460*/  UIADD3.X UR19, UPT, UPT, URZ, UR24, URZ, UP5, !UPT ;  /* 0x00000018ff137290 */ /* 0x000fe2000affe4ff */
[----:B------:R-:W-:Y:S01]  /*1470*/  IADD3 R8, P0, PT, R30, UR28, RZ ;  /* 0x0000001c1e087c10 */ /* 0x000fe2000ff1e0ff */
[----:B------:R-:W-:Y:S02]  /*1480*/  USHF.L.U32 UR27, UR15, 0x2, URZ ;  /* 0x000000020f1b7899 */ /* 0x000fe400080006ff */
[----:B------:R-:W-:Y:S01]  /*1490*/  USHF.L.U64.HI UR20, UR20, 0x2, UR21 ;  /* 0x0000000214147899 */ /* 0x000fe20008010215 */
[----:B------:R-:W-:Y:S01]  /*14a0*/  MOV R13, UR31 ;  /* 0x0000001f000d7c02 */ /* 0x000fe20008000f00 */
[----:B------:R-:W-:Y:S02]  /*14b0*/  UIADD3 UR32, UP3, UPT, UR6, UR28, URZ ;  /* 0x0000001c06207290 */ /* 0x000fe4000ff7e0ff */
[----:B------:R-:W-:-:S02]  /*14c0*/  UIADD3.X UR14, UPT, UPT, URZ, UR24, URZ, UP6, !UPT ;  /* 0x00000018ff0e7290 */ /* 0x000fc4000b7fe4ff */
[----:B------:R-:W-:Y:S02]  /*14d0*/  USHF.L.U32 UR26, UR18, 0x2, URZ ;  /* 0x00000002121a7899 */ /* 0x000fe400080006ff */
[----:B------:R-:W-:Y:S02]  /*14e0*/  USHF.L.U64.HI UR15, UR15, 0x2, UR19 ;  /* 0x000000020f0f7899 */ /* 0x000fe40008010213 */
[----:B------:R-:W-:Y:S01]  /*14f0*/  UIADD3 UR34, UP4, UPT, UR6, UR27, URZ ;  /* 0x0000001b06227290 */ /* 0x000fe2000ff9e0ff */
[----:B------:R-:W-:Y:S01]  /*1500*/  IADD3.X R9, PT, PT, R31, UR20, RZ, P0, !PT ;  /* 0x000000141f097c10 */ /* 0x000fe200087fe4ff */
[----:B------:R-:W-:Y:S01]  /*1510*/  UIADD3.X UR33, UPT, UPT, UR7, UR20, URZ, UP3, !UPT ;  /* 0x0000001407217290 */ /* 0x000fe20009ffe4ff */
[----:B------:R-:W2:Y:S01]  /*1520*/  LDG.E R12, desc[UR16][R12.64] ;  /* 0x000000100c0c7981 */ /* 0x000ea2000c1e1900 */
[----:B------:R-:W-:Y:S02]  /*1530*/  USHF.L.U64.HI UR14, UR18, 0x2, UR14 ;  /* 0x00000002120e7899 */ /* 0x000fe4000801020e */
[----:B------:R-:W-:Y:S01]  /*1540*/  UIADD3.X UR35, UPT, UPT, UR7, UR15, URZ, UP4, !UPT ;  /* 0x0000000f07237290 */ /* 0x000fe2000a7fe4ff */
[----:B------:R-:W-:Y:S01]  /*1550*/  IADD3 R10, P0, PT, R30, UR27, RZ ;  /* 0x0000001b1e0a7c10 */ /* 0x000fe2000ff1e0ff */
[----:B------:R-:W-:Y:S01]  /*1560*/  UIADD3 UR18, UP3, UPT, UR6, UR26, URZ ;  /* 0x0000001a06127290 */ /* 0x000fe2000ff7e0ff */
[----:B0-----:R-:W-:Y:S01]  /*1570*/  MOV R7, UR33 ;  /* 0x0000002100077c02 */ /* 0x001fe20008000f00 */
[----:B------:R0:W3:Y:S01]  /*1580*/  LDG.E R17, desc[UR16][R8.64] ;  /* 0x0000001008117981 */ /* 0x0000e2000c1e1900 */
[----:B------:R-:W-:Y:S01]  /*1590*/  MOV R6, UR32 ;  /* 0x0000002000067c02 */ /* 0x000fe20008000f00 */
[----:B------:R-:W-:Y:S01]  /*15a0*/  UIADD3.X UR19, UPT, UPT, UR7, UR14, URZ, UP3, !UPT ;  /* 0x0000000e07137290 */ /* 0x000fe20009ffe4ff */
[----:B------:R-:W-:-:S02]  /*15b0*/  MOV R15, UR35 ;  /* 0x00000023000f7c02 */ /* 0x000fc40008000f00 */
[----:B------:R-:W-:Y:S01]  /*15c0*/  IADD3 R4, P1, PT, R30, UR26, RZ ;  /* 0x0000001a1e047c10 */ /* 0x000fe2000ff3e0ff */
[----:B------:R-:W3:Y:S01]  /*15d0*/  LDG.E R7, desc[UR16][R6.64] ;  /* 0x0000001006077981 */ /* 0x000ee2000c1e1900 */
[C---:B------:R-:W-:Y:S02]  /*15e0*/  IADD3.X R11, PT, PT, R31.reuse, UR15, RZ, P0, !PT ;  /* 0x0000000f1f0b7c10 */ /* 0x040fe400087fe4ff */
[----:B------:R-:W-:Y:S02]  /*15f0*/  MOV R14, UR34 ;  /* 0x00000022000e7c02 */ /* 0x000fe40008000f00 */
[----:B0-----:R-:W-:Y:S01]  /*1600*/  MOV R9, UR19 ;  /* 0x0000001300097c02 */ /* 0x001fe20008000f00 */
[----:B------:R-:W4:Y:S01]  /*1610*/  LDG.E R10, desc[UR16][R10.64] ;  /* 0x000000100a0a7981 */ /* 0x000f22000c1e1900 */
[----:B------:R-:W-:Y:S02]  /*1620*/  IADD3.X R5, PT, PT, R31, UR14, RZ, P1, !PT ;  /* 0x0000000e1f057c10 */ /* 0x000fe40008ffe4ff */
[----:B------:R-:W-:Y:S01]  /*1630*/  MOV R8, UR18 ;  /* 0x0000001200087c02 */ /* 0x000fe20008000f00 */
[----:B------:R-:W4:Y:S04]  /*1640*/  LDG.E R15, desc[UR16][R14.64] ;  /* 0x000000100e0f7981 */ /* 0x000f28000c1e1900 */
[----:B------:R-:W5:Y:S04]  /*1650*/  LDG.E R4, desc[UR16][R4.64] ;  /* 0x0000001004047981 */ /* 0x000f68000c1e1900 */
[----:B------:R-:W5:Y:S01]  /*1660*/  LDG.E R9, desc[UR16][R8.64] ;  /* 0x0000001008097981 */ /* 0x000f62000c1e1900 */
[----:B------:R-:W-:-:S04]  /*1670*/  UIADD3 UR5, UPT, UPT, UR5, 0x4, URZ ;  /* 0x0000000405057890 */ /* 0x000fc8000fffe0ff */
[----:B------:R-:W-:Y:S01]  /*1680*/  UISETP.GE.AND UP3, UPT, UR5, UR25, UPT ;  /* 0x000000190500728c */ /* 0x000fe2000bf66270 */
[----:B--2---:R-:W-:-:S04]  /*1690*/  FFMA R12, R12, R16, R29 ;  /* 0x000000100c0c7223 */ /* 0x004fc8000000001d */
[----:B---3--:R-:W-:-:S04]  /*16a0*/  FFMA R12, R7, R17, R12 ;  /* 0x00000011070c7223 */ /* 0x008fc8000000000c */
[----:B----4-:R-:W-:-:S04]  /*16b0*/  FFMA R12, R15, R10, R12 ;  /* 0x0000000a0f0c7223 */ /* 0x010fc8000000000c */
[----:B-----5:R-:W-:Y:S01]  /*16c0*/  FFMA R29, R9, R4, R12 ;  /* 0x00000004091d7223 */ /* 0x020fe2000000000c */
[----:B------:R-:W-:Y:S06]  /*16d0*/  BRA.U !UP3, `(.L_x_18) ;  /* 0xfffffffd0b187547 */ /* 0x000fec000b83ffff */
.L_x_17:
[----:B------:R-:W-:-:S04]  /*16e0*/  UIADD3 UR14, UPT, UPT, -UR5, UR9, URZ ;  /* 0x00000009050e7290 */ /* 0x000fc8000fffe1ff */
[----:B------:R-:W-:-:S09]  /*16f0*/  UISETP.GT.AND UP3, UPT, UR14, 0x1, UPT ;  /* 0x000000010e00788c */ /* 0x000fd2000bf64270 */
[----:B------:R-:W-:Y:S05]  /*1700*/  BRA.U !UP3, `(.L_x_19) ;  /* 0x000000010b747547 */ /* 0x000fea000b800000 */
[----:B------:R-:W-:Y:S02]  /*1710*/  UIADD3 UR18, UP0, UPT, UR23, UR5, URZ ;  /* 0x0000000517127290 */ /* 0x000fe4000ff1e0ff */
[----:B------:R-:W-:Y:S02]  /*1720*/  UIADD3 UR14, UPT, UPT, UR5, 0x1, URZ ;  /* 0x00000001050e7890 */ /* 0x000fe4000fffe0ff */
[----:B------:R-:W-:Y:S02]  /*1730*/  UIADD3.X UR15, UPT, UPT, URZ, UR24, URZ, UP0, !UPT ;  /* 0x00000018ff0f7290 */ /* 0x000fe400087fe4ff */
[----:B------:R-:W-:Y:S02]  /*1740*/  USHF.L.U32 UR20, UR18, 0x2, URZ ;  /* 0x0000000212147899 */ /* 0x000fe400080006ff */
[----:B------:R-:W-:Y:S02]  /*1750*/  UIADD3 UR14, UP3, UPT, UR23, UR14, URZ ;  /* 0x0000000e170e7290 */ /* 0x000fe4000ff7e0ff */
[----:B------:R-:W-:-:S02]  /*1760*/  USHF.L.U64.HI UR18, UR18, 0x2, UR15 ;  /* 0x0000000212127899 */ /* 0x000fc4000801020f */
[----:B------:R-:W-:Y:S02]  /*1770*/  UIADD3 UR26, UP0, UPT, UR6, UR20, URZ ;  /* 0x00000014061a7290 */ /* 0x000fe4000ff1e0ff */
[----:B------:R-:W-:Y:S01]  /*1780*/  IADD3 R4, P0, PT, R30, UR20, RZ ;  /* 0x000000141e047c10 */ /* 0x000fe2000ff1e0ff */
[----:B------:R-:W-:Y:S02]  /*1790*/  UIADD3.X UR15, UPT, UPT, URZ, UR24, URZ, UP3, !UPT ;  /* 0x00000018ff0f7290 */ /* 0x000fe40009ffe4ff */
[----:B------:R-:W-:Y:S01]  /*17a0*/  USHF.L.U32 UR19, UR14, 0x2, URZ ;  /* 0x000000020e137899 */ /* 0x000fe200080006ff */
[----:B------:R-:W-:Y:S01]  /*17b0*/  IADD3.X R5, PT, PT, R31, UR18, RZ, P0, !PT ;  /* 0x000000121f057c10 */ /* 0x000fe200087fe4ff */
[----:B------:R-:W-:Y:S01]  /*17c0*/  UIADD3.X UR27, UPT, UPT, UR7, UR18, URZ, UP0, !UPT ;  /* 0x00000012071b7290 */ /* 0x000fe200087fe4ff */
[----:B------:R-:W-:Y:S01]  /*17d0*/  MOV R8, UR26 ;  /* 0x0000001a00087c02 */ /* 0x000fe20008000f00 */
[----:B------:R-:W-:Y:S02]  /*17e0*/  USHF.L.U64.HI UR14, UR14, 0x2, UR15 ;  /* 0x000000020e0e7899 */ /* 0x000fe4000801020f */
[----:B------:R-:W-:-:S02]  /*17f0*/  UIADD3 UR20, UP0, UPT, UR6, UR19, URZ ;  /* 0x0000001306147290 */ /* 0x000fc4000ff1e0ff */
[----:B------:R-:W-:Y:S01]  /*1800*/  IADD3 R6, P0, PT, R30, UR19, RZ ;  /* 0x000000131e067c10 */ /* 0x000fe2000ff1e0ff */
[----:B------:R-:W2:Y:S01]  /*1810*/  LDG.E R4, desc[UR16][R4.64] ;  /* 0x0000001004047981 */ /* 0x000ea2000c1e1900 */
[----:B------:R-:W-:Y:S01]  /*1820*/  MOV R9, UR27 ;  /* 0x0000001b00097c02 */ /* 0x000fe20008000f00 */
[----:B------:R-:W-:Y:S02]  /*1830*/  UIADD3.X UR21, UPT, UPT, UR7, UR14, URZ, UP0, !UPT ;  /* 0x0000000e07157290 */ /* 0x000fe400087fe4ff */
[----:B------:R-:W-:Y:S02]  /*1840*/  IADD3.X R7, PT, PT, R31, UR14, RZ, P0, !PT ;  /* 0x0000000e1f077c10 */ /* 0x000fe400087fe4ff */
[----:B------:R-:W-:Y:S01]  /*1850*/  MOV R10, UR20 ;  /* 0x00000014000a7c02 */ /* 0x000fe20008000f00 */
[----:B------:R-:W2:Y:S01]  /*1860*/  LDG.E R8, desc[UR16][R8.64] ;  /* 0x0000001008087981 */ /* 0x000ea2000c1e1900 */
[----:B------:R-:W-:-:S03]  /*1870*/  MOV R11, UR21 ;  /* 0x00000015000b7c02 */ /* 0x000fc60008000f00 */
[----:B------:R-:W3:Y:S04]  /*1880*/  LDG.E R6, desc[UR16][R6.64] ;  /* 0x0000001006067981 */ /* 0x000ee8000c1e1900 */
[----:B------:R-:W3:Y:S01]  /*1890*/  LDG.E R10, desc[UR16][R10.64] ;  /* 0x000000100a0a7981 */ /* 0x000ee2000c1e1900 */
[----:B------:R-:W-:Y:S02]  /*18a0*/  UIADD3 UR5, UPT, UPT, UR5, 0x2, URZ ;  /* 0x0000000205057890 */ /* 0x000fe4000fffe0ff */
[----:B------:R-:W-:Y:S01]  /*18b0*/  UPLOP3.LUT UP0, UPT, UPT, UPT, UPT, 0x40, 0x4 ;  /* 0x000000000004789c */ /* 0x000fe20003f0e870 */
[----:B--2---:R-:W-:-:S04]  /*18c0*/  FFMA R29, R8, R4, R29 ;  /* 0x00000004081d7223 */ /* 0x004fc8000000001d */
[----:B---3--:R-:W-:-:S07]  /*18d0*/  FFMA R29, R10, R6, R29 ;  /* 0x000000060a1d7223 */ /* 0x008fce000000001d */
.L_x_19:
[----:B------:R-:W-:-:S09]  /*18e0*/  UISETP.NE.OR UP0, UPT, UR5, UR9, UP0 ;  /* 0x000000090500728c */ /* 0x000fd20008705670 */
[----:B------:R-:W-:Y:S05]  /*18f0*/  BRA.U !UP0, `(.L_x_15) ;  /* 0x0000000108407547 */ /* 0x000fea000b800000 */
.L_x_16:
[----:B------:R-:W-:-:S04]  /*1900*/  UIADD3 UR14, UP0, UPT, UR23, UR5, URZ ;  /* 0x00000005170e7290 */ /* 0x000fc8000ff1e0ff */
[----:B------:R-:W-:Y:S02]  /*1910*/  UIADD3.X UR15, UPT, UPT, URZ, UR24, URZ, UP0, !UPT ;  /* 0x00000018ff0f7290 */ /* 0x000fe400087fe4ff */
[----:B------:R-:W-:Y:S02]  /*1920*/  USHF.L.U32 UR18, UR14, 0x2, URZ ;  /* 0x000000020e127899 */ /* 0x000fe400080006ff */
[----:B------:R-:W-:Y:S02]  /*1930*/  USHF.L.U64.HI UR15, UR14, 0x2, UR15 ;  /* 0x000000020e0f7899 */ /* 0x000fe4000801020f */
[----:B------:R-:W-:Y:S02]  /*1940*/  UIADD3 UR20, UP0, UPT, UR6, UR18, URZ ;  /* 0x0000001206147290 */ /* 0x000fe4000ff1e0ff */
[----:B------:R-:W-:Y:S02]  /*1950*/  IADD3 R4, P0, PT, R30, UR18, RZ ;  /* 0x000000121e047c10 */ /* 0x000fe4000ff1e0ff */
[----:B------:R-:W-:-:S02]  /*1960*/  UIADD3.X UR21, UPT, UPT, UR7, UR15, URZ, UP0, !UPT ;  /* 0x0000000f07157290 */ /* 0x000fc400087fe4ff */
[----:B------:R-:W-:Y:S02]  /*1970*/  MOV R6, UR20 ;  /* 0x0000001400067c02 */ /* 0x000fe40008000f00 */
[----:B------:R-:W-:Y:S02]  /*1980*/  IADD3.X R5, PT, PT, R31, UR15, RZ, P0, !PT ;  /* 0x0000000f1f057c10 */ /* 0x000fe400087fe4ff */
[----:B------:R-:W-:-:S03]  /*1990*/  MOV R7, UR21 ;  /* 0x0000001500077c02 */ /* 0x000fc60008000f00 */
[----:B------:R-:W2:Y:S04]  /*19a0*/  LDG.E R4, desc[UR16][R4.64] ;  /* 0x0000001004047981 */ /* 0x000ea8000c1e1900 */
[----:B------:R-:W2:Y:S01]  /*19b0*/  LDG.E R6, desc[UR16][R6.64] ;  /* 0x0000001006067981 */ /* 0x000ea2000c1e1900 */
[----:B------:R-:W-:-:S04]  /*19c0*/  UIADD3 UR5, UPT, UPT, UR5, 0x1, URZ ;  /* 0x0000000105057890 */ /* 0x000fc8000fffe0ff */
[----:B------:R-:W-:Y:S01]  /*19d0*/  UISETP.NE.AND UP0, UPT, UR5, UR9, UPT ;  /* 0x000000090500728c */ /* 0x000fe2000bf05270 */
[----:B--2---:R-:W-:-:S08]  /*19e0*/  FFMA R29, R6, R4, R29 ;  /* 0x00000004061d7223 */ /* 0x004fd0000000001d */
[----:B------:R-:W-:Y:S05]  /*19f0*/  BRA.U UP0, `(.L_x_16) ;  /* 0xfffffffd00c07547 */ /* 0x000fea000b83ffff */
.L_x_15:
[----:B------:R-:W-:Y:S01]  /*1a00*/  FMUL R4, R29, R2 ;  /* 0x000000021d047220 */ /* 0x000fe20000400000 */
[----:B------:R-:W-:Y:S01]  /*1a10*/  HFMA2 R5, -RZ, RZ, 0.96630859375, -0.0022525787353515625 ;  /* 0x3bbb989dff057431 */ /* 0x000fe200000001ff */
[----:B------:R-:W-:Y:S01]  /*1a20*/  MOV R8, 0x437c0000 ;  /* 0x437c000000087802 */ /* 0x000fe20000000f00 */
[----:B------:R-:W0:Y:S02]  /*1a30*/  LDCU.64 UR14, c[0x0][0x3a0] ;  /* 0x00007400ff0e77ac */ /* 0x000e240008000a00 */
[----:B------:R-:W-:-:S04]  /*1a40*/  FSETP.GE.AND P0, PT, R3, R4, PT ;  /* 0x000000040300720b */ /* 0x000fc80003f06000 */
[----:B------:R-:W-:-:S05]  /*1a50*/  FSEL R26, R3, R4, P0 ;  /* 0x00000004031a7208 */ /* 0x000fca0000000000 */
[----:B------:R-:W-:Y:S01]  /*1a60*/  FADD R6, -R26, R3 ;  /* 0x000000031a067221 */ /* 0x000fe20000000100 */
[----:B------:R-:W-:-:S03]  /*1a70*/  FADD R4, R4, -R26 ;  /* 0x8000001a04047221 */ /* 0x000fc60000000000 */
[----:B------:R-:W-:Y:S01]  /*1a80*/  FFMA.SAT R3, R6, R5, 0.5 ;  /* 0x3f00000006037423 */ /* 0x000fe20000002005 */
[----:B0-----:R-:W-:-:S03]  /*1a90*/  UIADD3 UR12, UP0, UPT, UR12, UR14, URZ ;  /* 0x0000000e0c0c7290 */ /* 0x001fc6000ff1e0ff */
[-C--:B------:R-:W-:Y:S01]  /*1aa0*/  FFMA.RM R7, R3, R8.reuse, 12582913 ;  /* 0x4b40000103077423 */ /* 0x080fe20000004008 */
[----:B------:R-:W-:Y:S01]  /*1ab0*/  FFMA.SAT R3, R4, R5, 0.5 ;  /* 0x3f00000004037423 */ /* 0x000fe20000002005 */
[----:B------:R-:W-:Y:S02]  /*1ac0*/  UIADD3.X UR13, UPT, UPT, UR13, UR15, URZ, UP0, !UPT ;  /* 0x0000000f0d0d7290 */ /* 0x000fe400087fe4ff */
[----:B------:R-:W-:Y:S01]  /*1ad0*/  FADD R5, R7, -12583039 ;  /* 0xcb40007f07057421 */ /* 0x000fe20000000000 */
[----:B------:R-:W-:Y:S01]  /*1ae0*/  FFMA.RM R3, R3, R8, 12582913 ;  /* 0x4b40000103037423 */ /* 0x000fe20000004008 */
[----:B------:R-:W-:Y:S02]  /*1af0*/  SHF.L.U32 R7, R7, 0x17, RZ ;  /* 0x0000001707077819 */ /* 0x000fe400000006ff */
[----:B------:R-:W-:Y:S01]  /*1b00*/  FFMA R9, R6, 1.4426950216293334961, -R5 ;  /* 0x3fb8aa3b06097823 */ /* 0x000fe20000000805 */
[C---:B------:R-:W-:Y:S01]  /*1b10*/  FADD R5, R3.reuse, -12583039 ;  /* 0xcb40007f03057421 */ /* 0x040fe20000000000 */
[----:B------:R-:W-:-:S02]  /*1b20*/  SHF.L.U32 R28, R3, 0x17, RZ ;  /* 0x00000017031c7819 */ /* 0x000fc400000006ff */
[----:B------:R-:W-:Y:S01]  /*1b30*/  FFMA R9, R6, 1.925963033500011079e-08, R9 ;  /* 0x32a5706006097823 */ /* 0x000fe20000000009 */
[----:B------:R-:W-:-:S03]  /*1b40*/  FFMA R5, R4, 1.4426950216293334961, -R5 ;  /* 0x3fb8aa3b04057823 */ /* 0x000fc60000000805 */
[----:B------:R-:W0:Y:S01]  /*1b50*/  MUFU.EX2 R6, R9 ;  /* 0x0000000900067308 */ /* 0x000e220000000800 */
[----:B------:R-:W-:-:S07]  /*1b60*/  FFMA R5, R4, 1.925963033500011079e-08, R5 ;  /* 0x32a5706004057823 */ /* 0x000fce0000000005 */
[----:B------:R-:W1:Y:S01]  /*1b70*/  MUFU.EX2 R5, R5 ;  /* 0x0000000500057308 */ /* 0x000e620000000800 */
[----:B0-----:R-:W-:Y:S01]  /*1b80*/  FMUL R3, R7, R6 ;  /* 0x0000000607037220 */ /* 0x001fe20000400000 */
[----:B-1----:R-:W-:-:S04]  /*1b90*/  FMUL R28, R28, R5 ;  /* 0x000000051c1c7220 */ /* 0x002fc80000400000 */
[----:B------:R-:W-:Y:S01]  /*1ba0*/  FFMA R24, R3, R0, R28 ;  /* 0x0000000003187223 */ /* 0x000fe2000000001c */
[----:B------:R-:W-:Y:S06]  /*1bb0*/  BRA.U !UP1, `(.L_x_20) ;  /* 0x0000000909f47547 */ /* 0x000fec000b800000 */
[----:B------:R-:W-:Y:S01]  /*1bc0*/  IADD3 R4, PT, PT, R24, 0x1800000, RZ ;  /* 0x0180000018047810 */ /* 0x000fe20007ffe0ff */
[----:B------:R-:W-:-:S03]  /*1bd0*/  UIADD3 UR5, UPT, UPT, UR8, -0x1, URZ ;  /* 0xffffffff08057890 */ /* 0x000fc6000fffe0ff */
[----:B------:R-:W-:Y:S01]  /*1be0*/  LOP3.LUT R4, R4, 0x7f800000, RZ, 0xc0, !PT ;  /* 0x7f80000004047812 */ /* 0x000fe200078ec0ff */
[----:B------:R-:W-:-:S03]  /*1bf0*/  UISETP.GE.U32.AND UP0, UPT, UR5, 0x3, UPT ;  /* 0x000000030500788c */ /* 0x000fc6000bf06070 */
[----:B------:R-:W-:-:S13]  /*1c00*/  ISETP.GT.U32.AND P0, PT, R4, 0x1ffffff, PT ;  /* 0x01ffffff0400780c */ /* 0x000fda0003f04070 */
[----:B------:R-:W-:Y:S05]  /*1c10*/  @P0 BRA `(.L_x_21) ;  /* 0x0000000000100947 */ /* 0x000fea0003800000 */
[----:B------:R-:W-:-:S07]  /*1c20*/  MOV R6, 0x1c40 ;  /* 0x00001c4000067802 */ /* 0x000fce0000000f00 */
[----:B------:R-:W-:Y:S05]  /*1c30*/  CALL.REL.NOINC `($__internal_0_$__cuda_sm20_rcp_rn_f32_slowpath) ;  /* 0x0000001c00e87944 */ /* 0x000fea0003c00000 */
[----:B------:R-:W-:Y:S01]  /*1c40*/  MOV R25, R4 ;  /* 0x0000000400197202 */ /* 0x000fe20000000f00 */
[----:B------:R-:W-:Y:S06]  /*1c50*/  BRA `(.L_x_22) ;  /* 0x0000000000107947 */ /* 0x000fec0003800000 */
.L_x_21:
[----:B------:R-:W0:Y:S02]  /*1c60*/  MUFU.RCP R25, R24 ;  /* 0x0000001800197308 */ /* 0x000e240000001000 */
[----:B0-----:R-:W-:-:S04]  /*1c70*/  FFMA R4, R24, R25, -1 ;  /* 0xbf80000018047423 */ /* 0x001fc80000000019 */
[----:B------:R-:W-:-:S04]  /*1c80*/  FADD.FTZ R4, -R4, -RZ ;  /* 0x800000ff04047221 */ /* 0x000fc80000010100 */
[----:B------:R-:W-:-:S07]  /*1c90*/  FFMA R25, R25, R4, R25 ;  /* 0x0000000419197223 */ /* 0x000fce0000000019 */
.L_x_22:
[----:B------:R-:W-:Y:S01]  /*1ca0*/  HFMA2 R20, -RZ, RZ, 0, 0 ;  /* 0x00000000ff147431 */ /* 0x000fe200000001ff */
[----:B------:R-:W-:Y:S06]  /*1cb0*/  BRA.U !UP0, `(.L_x_23) ;  /* 0x0000000508687547 */ /* 0x000fec000b800000 */
[----:B------:R-:W-:-:S07]  /*1cc0*/  MOV R29, RZ ;  /* 0x000000ff001d7202 */ /* 0x000fce0000000f00 */
.L_x_24:
[----:B------:R-:W-:Y:S02]  /*1cd0*/  MOV R30, UR12 ;  /* 0x0000000c001e7c02 */ /* 0x000fe40008000f00 */
[----:B------:R-:W-:Y:S02]  /*1ce0*/  MOV R31, UR13 ;  /* 0x0000000d001f7c02 */ /* 0x000fe40008000f00 */
[----:B0-----:R-:W-:-:S05]  /*1cf0*/  SHF.L.U32 R5, R29, 0x2, RZ ;  /* 0x000000021d057819 */ /* 0x001fca00000006ff */
[----:B------:R-:W-:-:S05]  /*1d00*/  IMAD.WIDE.U32 R30, R5, 0x4, R30 ;  /* 0x00000004051e7825 */ /* 0x000fca00078e001e */
[----:B------:R-:W2:Y:S04]  /*1d10*/  LDG.E.128 R16, desc[UR16][R30.64] ;  /* 0x000000101e107981 */ /* 0x000ea8000c1e1d00 */
[----:B------:R-:W3:Y:S04]  /*1d20*/  LDG.E.128 R12, desc[UR16][R30.64+0x10] ;  /* 0x000010101e0c7981 */ /* 0x000ee8000c1e1d00 */
[----:B------:R-:W4:Y:S04]  /*1d30*/  LDG.E.128 R4, desc[UR16][R30.64+0x20] ;  /* 0x000020101e047981 */ /* 0x000f28000c1e1d00 */
[----:B------:R2:W5:Y:S01]  /*1d40*/  LDG.E.128 R8, desc[UR16][R30.64+0x30] ;  /* 0x000030101e087981 */ /* 0x000562000c1e1d00 */
[----:B------:R-:W-:Y:S01]  /*1d50*/  MOV R20, 0x400 ;  /* 0x0000040000147802 */ /* 0x000fe20000000f00 */
[----:B------:R-:W-:Y:S01]  /*1d60*/  ULOP3.LUT UR5, UR8, 0x1ffffffc, URZ, 0xc0, !UPT ;  /* 0x1ffffffc08057892 */ /* 0x000fe2000f8ec0ff */
[----:B------:R-:W0:Y:S02]  /*1d70*/  S2R R21, SR_CgaCtaId ;  /* 0x0000000000157919 */ /* 0x000e240000008800 */
[----:B0-----:R-:W-:-:S04]  /*1d80*/  LEA R20, R21, R20, 0x18 ;  /* 0x0000001415147211 */ /* 0x001fc800078ec0ff */
[C---:B------:R-:W-:Y:S02]  /*1d90*/  LEA R27, R29.reuse, R20, 0x4 ;  /* 0x000000141d1b7211 */ /* 0x040fe400078e20ff */
[----:B------:R-:W-:-:S03]  /*1da0*/  IADD3 R29, PT, PT, R29, 0x4, RZ ;  /* 0x000000041d1d7810 */ /* 0x000fc60007ffe0ff */
[----:B------:R-:W0:Y:S01]  /*1db0*/  LDS.128 R20, [R27] ;  /* 0x000000001b147984 */ /* 0x000e220000000c00 */
[----:B------:R-:W-:Y:S01]  /*1dc0*/  ISETP.NE.AND P0, PT, R29, UR5, PT ;  /* 0x000000051d007c0c */ /* 0x000fe2000bf05270 */
[-C--:B0-----:R-:W-:Y:S01]  /*1dd0*/  FMUL R20, R20, R0.reuse ;  /* 0x0000000014147220 */ /* 0x081fe20000400000 */
[----:B------:R-:W-:-:S03]  /*1de0*/  FMUL R22, R22, R0 ;  /* 0x0000000016167220 */ /* 0x000fc60000400000 */
[----:B------:R-:W-:Y:S01]  /*1df0*/  FMUL R33, R3, R20 ;  /* 0x0000001403217220 */ /* 0x000fe20000400000 */
[----:B------:R-:W-:-:S04]  /*1e00*/  FMUL R20, R23, R0 ;  /* 0x0000000017147220 */ /* 0x000fc80000400000 */
[----:B------:R-:W-:-:S04]  /*1e10*/  FMUL R20, R3, R20 ;  /* 0x0000001403147220 */ /* 0x000fc80000400000 */
[C---:B--2---:R-:W-:Y:S01]  /*1e20*/  FFMA R30, R28.reuse, R19, R20 ;  /* 0x000000131c1e7223 */ /* 0x044fe20000000014 */
[----:B------:R-:W-:Y:S01]  /*1e30*/  FMUL R20, R21, R0 ;  /* 0x0000000015147220 */ /* 0x000fe20000400000 */
[----:B------:R-:W-:Y:S02]  /*1e40*/  FFMA R16, R28, R16, R33 ;  /* 0x000000101c107223 */ /* 0x000fe40000000021 */
[----:B------:R-:W-:Y:S01]  /*1e50*/  FMUL R23, R30, R25 ;  /* 0x000000191e177220 */ /* 0x000fe20000400000 */
[----:B------:R-:W-:-:S04]  /*1e60*/  FMUL R20, R3, R20 ;  /* 0x0000001403147220 */ /* 0x000fc80000400000 */
[----:B------:R-:W-:Y:S01]  /*1e70*/  FFMA R32, R28, R17, R20 ;  /* 0x000000111c207223 */ /* 0x000fe20000000014 */
[----:B------:R-:W-:Y:S01]  /*1e80*/  FMUL R17, R3, R22 ;  /* 0x0000001603117220 */ /* 0x000fe20000400000 */
[-C--:B------:R-:W-:Y:S02]  /*1e90*/  FMUL R20, R16, R25.reuse ;  /* 0x0000001910147220 */ /* 0x080fe40000400000 */
[----:B------:R-:W-:Y:S01]  /*1ea0*/  FMUL R21, R32, R25 ;  /* 0x0000001920157220 */ /* 0x000fe20000400000 */
[----:B------:R-:W-:-:S04]  /*1eb0*/  FFMA R18, R28, R18, R17 ;  /* 0x000000121c127223 */ /* 0x000fc80000000011 */
[----:B------:R-:W-:Y:S02]  /*1ec0*/  FMUL R22, R18, R25 ;  /* 0x0000001912167220 */ /* 0x000fe40000400000 */
[----:B------:R-:W0:Y:S04]  /*1ed0*/  LDS.128 R16, [R27+0x10] ;  /* 0x000010001b107984 */ /* 0x000e280000000c00 */
[----:B------:R-:W-:Y:S04]  /*1ee0*/  STS.128 [R27], R20 ;  /* 0x000000141b007388 */ /* 0x000fe80000000c00 */
[----:B------:R-:W1:Y:S01]  /*1ef0*/  LDS.128 R20, [R27+0x20] ;  /* 0x000020001b147984 */ /* 0x000e620000000c00 */
[-C--:B0-----:R-:W-:Y:S01]  /*1f00*/  FMUL R16, R16, R0.reuse ;  /* 0x0000000010107220 */ /* 0x081fe20000400000 */
[-C--:B------:R-:W-:Y:S01]  /*1f10*/  FMUL R32, R17, R0.reuse ;  /* 0x0000000011207220 */ /* 0x080fe20000400000 */
[-C--:B------:R-:W-:Y:S01]  /*1f20*/  FMUL R18, R18, R0.reuse ;  /* 0x0000000012127220 */ /* 0x080fe20000400000 */
[----:B------:R-:W-:Y:S01]  /*1f30*/  FMUL R30, R19, R0 ;  /* 0x00000000131e7220 */ /* 0x000fe20000400000 */
[C---:B------:R-:W-:Y:S01]  /*1f40*/  FMUL R17, R3.reuse, R16 ;  /* 0x0000001003117220 */ /* 0x040fe20000400000 */
[----:B------:R-:W-:-:S02]  /*1f50*/  FMUL R16, R3, R32 ;  /* 0x0000002003107220 */ /* 0x000fc40000400000 */
[C---:B------:R-:W-:Y:S01]  /*1f60*/  FMUL R30, R3.reuse, R30 ;  /* 0x0000001e031e7220 */ /* 0x040fe20000400000 */
[C---:B---3--:R-:W-:Y:S01]  /*1f70*/  FFMA R32, R28.reuse, R12, R17 ;  /* 0x0000000c1c207223 */ /* 0x048fe20000000011 */
[----:B------:R-:W-:Y:S01]  /*1f80*/  FFMA R16, R28, R13, R16 ;  /* 0x0000000d1c107223 */ /* 0x000fe20000000010 */
[----:B------:R-:W-:Y:S01]  /*1f90*/  FMUL R13, R3, R18 ;  /* 0x00000012030d7220 */ /* 0x000fe20000400000 */
[-C--:B-1----:R-:W-:Y:S01]  /*1fa0*/  FMUL R20, R20, R0.reuse ;  /* 0x0000000014147220 */ /* 0x082fe20000400000 */
[----:B------:R-:W-:Y:S01]  /*1fb0*/  FMUL R12, R23, R0 ;  /* 0x00000000170c7220 */ /* 0x000fe20000400000 */
[C---:B------:R-:W-:Y:S01]  /*1fc0*/  FFMA R30, R28.reuse, R15, R30 ;  /* 0x0000000f1c1e7223 */ /* 0x040fe2000000001e */
[----:B------:R-:W-:Y:S01]  /*1fd0*/  FFMA R18, R28, R14, R13 ;  /* 0x0000000e1c127223 */ /* 0x000fe2000000000d */
[----:B------:R-:W-:Y:S01]  /*1fe0*/  FMUL R14, R21, R0 ;  /* 0x00000000150e7220 */ /* 0x000fe20000400000 */
[C---:B------:R-:W-:Y:S01]  /*1ff0*/  FMUL R13, R3.reuse, R20 ;  /* 0x00000014030d7220 */ /* 0x040fe20000400000 */
[C---:B------:R-:W-:Y:S01]  /*2000*/  FMUL R12, R3.reuse, R12 ;  /* 0x0000000c030c7220 */ /* 0x040fe20000400000 */
[----:B------:R-:W-:Y:S01]  /*2010*/  FMUL R22, R22, R0 ;  /* 0x0000000016167220 */ /* 0x000fe20000400000 */
[----:B------:R-:W-:Y:S01]  /*2020*/  FMUL R14, R3, R14 ;  /* 0x0000000e030e7220 */ /* 0x000fe20000400000 */
[C---:B----4-:R-:W-:Y:S01]  /*2030*/  FFMA R36, R28.reuse, R4, R13 ;  /* 0x000000041c247223 */ /* 0x050fe2000000000d */
[----:B------:R-:W-:-:S02]  /*2040*/  FFMA R34, R28, R7, R12 ;  /* 0x000000071c227223 */ /* 0x000fc4000000000c */
[C---:B------:R-:W-:Y:S01]  /*2050*/  FFMA R20, R28.reuse, R5, R14 ;  /* 0x000000051c147223 */ /* 0x040fe2000000000e */
[----:B------:R-:W-:Y:S01]  /*2060*/  FMUL R5, R3, R22 ;  /* 0x0000001603057220 */ /* 0x000fe20000400000 */
[----:B------:R-:W0:Y:S03]  /*2070*/  LDS.128 R12, [R27+0x30] ;  /* 0x000030001b0c7984 */ /* 0x000e260000000c00 */
[----:B------:R-:W-:Y:S01]  /*2080*/  FFMA R22, R28, R6, R5 ;  /* 0x000000061c167223 */ /* 0x000fe20000000005 */
[-C--:B0-----:R-:W-:Y:S01]  /*2090*/  FMUL R12, R12, R0.reuse ;  /* 0x000000000c0c7220 */ /* 0x081fe20000400000 */
[-C--:B------:R-:W-:Y:S01]  /*20a0*/  FMUL R4, R15, R0.reuse ;  /* 0x000000000f047220 */ /* 0x080fe20000400000 */
[-C--:B------:R-:W-:Y:S01]  /*20b0*/  FMUL R6, R13, R0.reuse ;  /* 0x000000000d067220 */ /* 0x080fe20000400000 */
[----:B------:R-:W-:Y:S01]  /*20c0*/  FMUL R14, R14, R0 ;  /* 0x000000000e0e7220 */ /* 0x000fe20000400000 */
[C---:B------:R-:W-:Y:S01]  /*20d0*/  FMUL R5, R3.reuse, R12 ;  /* 0x0000000c03057220 */ /* 0x040fe20000400000 */
[C---:B------:R-:W-:Y:S01]  /*20e0*/  FMUL R4, R3.reuse, R4 ;  /* 0x0000000403047220 */ /* 0x040fe20000400000 */
[C---:B------:R-:W-:Y:S01]  /*20f0*/  FMUL R6, R3.reuse, R6 ;  /* 0x0000000603067220 */ /* 0x040fe20000400000 */
[----:B------:R-:W-:Y:S01]  /*2100*/  FMUL R7, R3, R14 ;  /* 0x0000000e03077220 */ /* 0x000fe20000400000 */
[C---:B-----5:R-:W-:Y:S01]  /*2110*/  FFMA R12, R28.reuse, R8, R5 ;  /* 0x000000081c0c7223 */ /* 0x060fe20000000005 */
[C---:B------:R-:W-:Y:S01]  /*2120*/  FFMA R15, R28.reuse, R11, R4 ;  /* 0x0000000b1c0f7223 */ /* 0x040fe20000000004 */
[C---:B------:R-:W-:Y:S01]  /*2130*/  FFMA R13, R28.reuse, R9, R6 ;  /* 0x000000091c0d7223 */ /* 0x040fe20000000006 */
[----:B------:R-:W-:Y:S01]  /*2140*/  FFMA R14, R28, R10, R7 ;  /* 0x0000000a1c0e7223 */ /* 0x000fe20000000007 */
[-C--:B------:R-:W-:Y:S01]  /*2150*/  FMUL R4, R32, R25.reuse ;  /* 0x0000001920047220 */ /* 0x080fe20000400000 */
        /* <DEDUP_REMOVED lines=10> */
[----:B------:R-:W-:Y:S01]  /*2200*/  FMUL R14, R14, R25 ;  /* 0x000000190e0e7220 */ /* 0x000fe20000400000 */
[----:B------:R0:W-:Y:S04]  /*2210*/  STS.128 [R27+0x10], R4 ;  /* 0x000010041b007388 */ /* 0x0001e80000000c00 */
[----:B------:R0:W-:Y:S04]  /*2220*/  STS.128 [R27+0x20], R8 ;  /* 0x000020081b007388 */ /* 0x0001e80000000c00 */
[----:B------:R0:W-:Y:S01]  /*2230*/  STS.128 [R27+0x30], R12 ;  /* 0x0000300c1b007388 */ /* 0x0001e20000000c00 */
[----:B------:R-:W-:Y:S05]  /*2240*/  @P0 BRA `(.L_x_24) ;  /* 0xfffffff800a00947 */ /* 0x000fea000383ffff */
[----:B------:R-:W-:-:S07]  /*2250*/  MOV R20, UR5 ;  /* 0x0000000500147c02 */ /* 0x000fce0008000f00 */
.L_x_23:
[----:B------:R-:W-:-:S04]  /*2260*/  ULOP3.LUT UR5, UR8, 0x3, URZ, 0xc0, !UPT ;  /* 0x0000000308057892 */ /* 0x000fc8000f8ec0ff */
[----:B------:R-:W-:-:S09]  /*2270*/  UISETP.NE.AND UP0, UPT, UR5, URZ, UPT ;  /* 0x000000ff0500728c */ /* 0x000fd2000bf05270 */
[----:B------:R-:W-:Y:S05]  /*2280*/  BRA.U !UP0, `(.L_x_20) ;  /* 0x0000000508407547 */ /* 0x000fea000b800000 */
[----:B------:R-:W-:Y:S02]  /*2290*/  UIADD3 UR5, UPT, UPT, UR5, -0x1, URZ ;  /* 0xffffffff05057890 */ /* 0x000fe4000fffe0ff */
[----:B------:R-:W-:Y:S02]  /*22a0*/  ULOP3.LUT UR14, UR8, 0x1, URZ, 0xc0, !UPT ;  /* 0x00000001080e7892 */ /* 0x000fe4000f8ec0ff */
[----:B------:R-:W-:Y:S02]  /*22b0*/  UISETP.NE.AND UP0, UPT, UR5, URZ, UPT ;  /* 0x000000ff0500728c */ /* 0x000fe4000bf05270 */
[----:B------:R-:W-:-:S07]  /*22c0*/  UISETP.NE.AND UP1, UPT, UR14, URZ, UPT ;  /* 0x000000ff0e00728c */ /* 0x000fce000bf25270 */
[----:B------:R-:W-:Y:S05]  /*22d0*/  BRA.U !UP0, `(.L_x_25) ;  /* 0x0000000108bc7547 */ /* 0x000fea000b800000 */
[----:B------:R-:W-:Y:S02]  /*22e0*/  MOV R22, UR12 ;  /* 0x0000000c00167c02 */ /* 0x000fe40008000f00 */
[----:B------:R-:W-:Y:S02]  /*22f0*/  MOV R23, UR13 ;  /* 0x0000000d00177c02 */ /* 0x000fe40008000f00 */
[----:B0-----:R-:W-:-:S05]  /*2300*/  SHF.L.U32 R5, R20, 0x2, RZ ;  /* 0x0000000214057819 */ /* 0x001fca00000006ff */
[----:B------:R-:W-:-:S05]  /*2310*/  IMAD.WIDE.U32 R22, R5, 0x4, R22 ;  /* 0x0000000405167825 */ /* 0x000fca00078e0016 */
[----:B------:R-:W2:Y:S04]  /*2320*/  LDG.E.128 R4, desc[UR16][R22.64] ;  /* 0x0000001016047981 */ /* 0x000ea8000c1e1d00 */
[----:B------:R0:W3:Y:S01]  /*2330*/  LDG.E.128 R8, desc[UR16][R22.64+0x10] ;  /* 0x0000101016087981 */ /* 0x0000e2000c1e1d00 */
[----:B------:R-:W-:Y:S01]  /*2340*/  MOV R12, 0x400 ;  /* 0x00000400000c7802 */ /* 0x000fe20000000f00 */
[----:B------:R-:W1:Y:S03]  /*2350*/  S2R R13, SR_CgaCtaId ;  /* 0x00000000000d7919 */ /* 0x000e660000008800 */
[----:B-1----:R-:W-:-:S04]  /*2360*/  LEA R13, R13, R12, 0x18 ;  /* 0x0000000c0d0d7211 */ /* 0x002fc800078ec0ff */
[C---:B------:R-:W-:Y:S02]  /*2370*/  LEA R21, R20.reuse, R13, 0x4 ;  /* 0x0000000d14157211 */ /* 0x040fe400078e20ff */
[----:B------:R-:W-:-:S03]  /*2380*/  IADD3 R20, PT, PT, R20, 0x2, RZ ;  /* 0x0000000214147810 */ /* 0x000fc60007ffe0ff */
[----:B------:R-:W1:Y:S04]  /*2390*/  LDS.128 R12, [R21] ;  /* 0x00000000150c7984 */ /* 0x000e680000000c00 */
[----:B------:R-:W4:Y:S01]  /*23a0*/  LDS.128 R16, [R21+0x10] ;  /* 0x0000100015107984 */ /* 0x000f220000000c00 */
[-C--:B-1----:R-:W-:Y:S01]  /*23b0*/  FMUL R12, R12, R0.reuse ;  /* 0x000000000c0c7220 */ /* 0x082fe20000400000 */
[-C--:B------:R-:W-:Y:S01]  /*23c0*/  FMUL R30, R15, R0.reuse ;  /* 0x000000000f1e7220 */ /* 0x080fe20000400000 */
[-C--:B------:R-:W-:Y:S01]  /*23d0*/  FMUL R32, R13, R0.reuse ;  /* 0x000000000d207220 */ /* 0x080fe20000400000 */
[----:B------:R-:W-:Y:S01]  /*23e0*/  FMUL R34, R14, R0 ;  /* 0x000000000e227220 */ /* 0x000fe20000400000 */
[C---:B------:R-:W-:Y:S01]  /*23f0*/  FMUL R13, R3.reuse, R12 ;  /* 0x0000000c030d7220 */ /* 0x040fe20000400000 */
[C---:B------:R-:W-:Y:S01]  /*2400*/  FMUL R12, R3.reuse, R30 ;  /* 0x0000001e030c7220 */ /* 0x040fe20000400000 */
[----:B------:R-:W-:Y:S01]  /*2410*/  FMUL R14, R3, R32 ;  /* 0x00000020030e7220 */ /* 0x000fe20000400000 */
[-C--:B----4-:R-:W-:Y:S01]  /*2420*/  FMUL R16, R16, R0.reuse ;  /* 0x0000000010107220 */ /* 0x090fe20000400000 */
[-C--:B0-----:R-:W-:Y:S01]  /*2430*/  FMUL R22, R19, R0.reuse ;  /* 0x0000000013167220 */ /* 0x081fe20000400000 */
[-C--:B------:R-:W-:Y:S01]  /*2440*/  FMUL R30, R17, R0.reuse ;  /* 0x00000000111e7220 */ /* 0x080fe20000400000 */
[----:B------:R-:W-:Y:S01]  /*2450*/  FMUL R18, R18, R0 ;  /* 0x0000000012127220 */ /* 0x000fe20000400000 */
[C---:B------:R-:W-:Y:S01]  /*2460*/  FMUL R15, R3.reuse, R34 ;  /* 0x00000022030f7220 */ /* 0x040fe20000400000 */
[C---:B------:R-:W-:Y:S01]  /*2470*/  FMUL R22, R3.reuse, R22 ;  /* 0x0000001603167220 */ /* 0x040fe20000400000 */
[C---:B------:R-:W-:Y:S01]  /*2480*/  FMUL R30, R3.reuse, R30 ;  /* 0x0000001e031e7220 */ /* 0x040fe20000400000 */
[C---:B--2---:R-:W-:Y:S01]  /*2490*/  FFMA R12, R28.reuse, R7, R12 ;  /* 0x000000071c0c7223 */ /* 0x044fe2000000000c */
[C---:B------:R-:W-:Y:S01]  /*24a0*/  FFMA R14, R28.reuse, R5, R14 ;  /* 0x000000051c0e7223 */ /* 0x040fe2000000000e */
[C---:B------:R-:W-:Y:S01]  /*24b0*/  FMUL R5, R3.reuse, R16 ;  /* 0x0000001003057220 */ /* 0x040fe20000400000 */
[----:B------:R-:W-:Y:S01]  /*24c0*/  FMUL R7, R3, R18 ;  /* 0x0000001203077220 */ /* 0x000fe20000400000 */
[C---:B------:R-:W-:Y:S01]  /*24d0*/  FFMA R4, R28.reuse, R4, R13 ;  /* 0x000000041c047223 */ /* 0x040fe2000000000d */
[C---:B------:R-:W-:Y:S01]  /*24e0*/  FFMA R6, R28.reuse, R6, R15 ;  /* 0x000000061c067223 */ /* 0x040fe2000000000f */
[C---:B---3--:R-:W-:Y:S01]  /*24f0*/  FFMA R8, R28.reuse, R8, R5 ;  /* 0x000000081c087223 */ /* 0x048fe20000000005 */
        /* <DEDUP_REMOVED lines=11> */
[----:B------:R1:W-:Y:S04]  /*25b0*/  STS.128 [R21], R4 ;  /* 0x0000000415007388 */ /* 0x0003e80000000c00 */
[----:B------:R1:W-:Y:S02]  /*25c0*/  STS.128 [R21+0x10], R8 ;  /* 0x0000100815007388 */ /* 0x0003e40000000c00 */
.L_x_25:
[----:B------:R-:W-:Y:S05]  /*25d0*/  BRA.U !UP1, `(.L_x_20) ;  /* 0x00000001096c7547 */ /* 0x000fea000b800000 */
[----:B01----:R-:W-:Y:S02]  /*25e0*/  MOV R4, UR12 ;  /* 0x0000000c00047c02 */ /* 0x003fe40008000f00 */
[----:B------:R-:W-:Y:S02]  /*25f0*/  MOV R5, UR13 ;  /* 0x0000000d00057c02 */ /* 0x000fe40008000f00 */
[----:B------:R-:W-:-:S05]  /*2600*/  SHF.L.U32 R7, R20, 0x2, RZ ;  /* 0x0000000214077819 */ /* 0x000fca00000006ff */
[----:B------:R-:W-:-:S06]  /*2610*/  IMAD.WIDE.U32 R4, R7, 0x4, R4 ;  /* 0x0000000407047825 */ /* 0x000fcc00078e0004 */
[----:B------:R-:W2:Y:S01]  /*2620*/  LDG.E.128 R4, desc[UR16][R4.64] ;  /* 0x0000001004047981 */ /* 0x000ea2000c1e1d00 */
[----:B------:R-:W-:Y:S01]  /*2630*/  MOV R8, 0x400 ;  /* 0x0000040000087802 */ /* 0x000fe20000000f00 */
[----:B------:R-:W0:Y:S03]  /*2640*/  S2R R9, SR_CgaCtaId ;  /* 0x0000000000097919 */ /* 0x000e260000008800 */
[----:B0-----:R-:W-:-:S04]  /*2650*/  LEA R9, R9, R8, 0x18 ;  /* 0x0000000809097211 */ /* 0x001fc800078ec0ff */
[----:B------:R-:W-:-:S05]  /*2660*/  LEA R20, R20, R9, 0x4 ;  /* 0x0000000914147211 */ /* 0x000fca00078e20ff */
[----:B------:R-:W0:Y:S02]  /*2670*/  LDS.128 R8, [R20] ;  /* 0x0000000014087984 */ /* 0x000e240000000c00 */
        /* <DEDUP_REMOVED lines=8> */
[C---:B--2---:R-:W-:Y:S01]  /*2700*/  FFMA R4, R28.reuse, R4, R9 ;  /* 0x000000041c047223 */ /* 0x044fe20000000009 */
[C---:B------:R-:W-:Y:S01]  /*2710*/  FFMA R12, R28.reuse, R7, R12 ;  /* 0x000000071c0c7223 */ /* 0x040fe2000000000c */
[C---:B------:R-:W-:Y:S01]  /*2720*/  FFMA R14, R28.reuse, R5, R14 ;  /* 0x000000051c0e7223 */ /* 0x040fe2000000000e */
[----:B------:R-:W-:Y:S01]  /*2730*/  FFMA R6, R28, R6, R11 ;  /* 0x000000061c067223 */ /* 0x000fe2000000000b */
[-C--:B------:R-:W-:Y:S01]  /*2740*/  FMUL R4, R4, R25.reuse ;  /* 0x0000001904047220 */ /* 0x080fe20000400000 */
[-C--:B------:R-:W-:Y:S01]  /*2750*/  FMUL R7, R12, R25.reuse ;  /* 0x000000190c077220 */ /* 0x080fe20000400000 */
[-C--:B------:R-:W-:Y:S01]  /*2760*/  FMUL R5, R14, R25.reuse ;  /* 0x000000190e057220 */ /* 0x080fe20000400000 */
[----:B------:R-:W-:-:S05]  /*2770*/  FMUL R6, R6, R25 ;  /* 0x0000001906067220 */ /* 0x000fca0000400000 */
[----:B------:R2:W-:Y:S02]  /*2780*/  STS.128 [R20], R4 ;  /* 0x0000000414007388 */ /* 0x0005e40000000c00 */
.L_x_20:
[----:B------:R-:W-:Y:S05]  /*2790*/  BRA.U !UP2, `(.L_x_26) ;  /* 0x000000090a5c7547 */ /* 0x000fea000b800000 */
[----:B012---:R-:W-:-:S04]  /*27a0*/  IADD3 R4, PT, PT, R24, 0x1800000, RZ ;  /* 0x0180000018047810 */ /* 0x007fc80007ffe0ff */
[----:B------:R-:W-:-:S04]  /*27b0*/  LOP3.LUT R4, R4, 0x7f800000, RZ, 0xc0, !PT ;  /* 0x7f80000004047812 */ /* 0x000fc800078ec0ff */
[----:B------:R-:W-:-:S13]  /*27c0*/  ISETP.GT.U32.AND P0, PT, R4, 0x1ffffff, PT ;  /* 0x01ffffff0400780c */ /* 0x000fda0003f04070 */
[----:B------:R-:W-:Y:S05]  /*27d0*/  @P0 BRA `(.L_x_27) ;  /* 0x00000000000c0947 */ /* 0x000fea0003800000 */
[----:B------:R-:W-:-:S07]  /*27e0*/  MOV R6, 0x2800 ;  /* 0x0000280000067802 */ /* 0x000fce0000000f00 */
[----:B------:R-:W-:Y:S05]  /*27f0*/  CALL.REL.NOINC `($__internal_0_$__cuda_sm20_rcp_rn_f32_slowpath) ;  /* 0x0000001000f87944 */ /* 0x000fea0003c00000 */
[----:B------:R-:W-:Y:S05]  /*2800*/  BRA `(.L_x_28) ;  /* 0x0000000000107947 */ /* 0x000fea0003800000 */
.L_x_27:
[----:B------:R-:W0:Y:S02]  /*2810*/  MUFU.RCP R5, R24 ;  /* 0x0000001800057308 */ /* 0x000e240000001000 */
[----:B0-----:R-:W-:-:S04]  /*2820*/  FFMA R4, R24, R5, -1 ;  /* 0xbf80000018047423 */ /* 0x001fc80000000005 */
[----:B------:R-:W-:-:S04]  /*2830*/  FADD.FTZ R4, -R4, -RZ ;  /* 0x800000ff04047221 */ /* 0x000fc80000010100 */
[----:B------:R-:W-:-:S07]  /*2840*/  FFMA R4, R5, R4, R5 ;  /* 0x0000000405047223 */ /* 0x000fce0000000005 */
.L_x_28:
[----:B------:R-:W-:Y:S01]  /*2850*/  UISETP.GT.AND UP0, UPT, UR9, URZ, UPT ;  /* 0x000000ff0900728c */ /* 0x000fe2000bf04270 */
[----:B------:R-:W-:-:S08]  /*2860*/  UMOV UR5, URZ ;  /* 0x000000ff00057c82 */ /* 0x000fd00008000000 */
[----:B------:R-:W-:Y:S05]  /*2870*/  BRA.U !UP0, `(.L_x_29) ;  /* 0x0000000508d07547 */ /* 0x000fea000b800000 */
[----:B------:R-:W-:Y:S02]  /*2880*/  UIADD3 UR14, UPT, UPT, -UR5, UR9, URZ ;  /* 0x00000009050e7290 */ /* 0x000fe4000fffe1ff */
[----:B------:R-:W-:Y:S02]  /*2890*/  UPLOP3.LUT UP0, UPT, UPT, UPT, UPT, 0x80, 0x8 ;  /* 0x000000000008789c */ /* 0x000fe40003f0f070 */
[----:B------:R-:W-:-:S09]  /*28a0*/  UISETP.GT.AND UP1, UPT, UR14, 0x3, UPT ;  /* 0x000000030e00788c */ /* 0x000fd2000bf24270 */
[----:B------:R-:W-:Y:S05]  /*28b0*/  BRA.U !UP1, `(.L_x_30) ;  /* 0x00000005091c7547 */ /* 0x000fea000b800000 */
[----:B------:R-:W0:Y:S01]  /*28c0*/  S2UR UR15, SR_CgaCtaId ;  /* 0x00000000000f79c3 */ /* 0x000e220000008800 */
[----:B------:R-:W-:Y:S01]  /*28d0*/  UMOV UR14, 0x400 ;  /* 0x00000400000e7882 */ /* 0x000fe20000000000 */
[----:B------:R-:W-:Y:S02]  /*28e0*/  UIADD3 UR25, UPT, UPT, UR9, -0x3, URZ ;  /* 0xfffffffd09197890 */ /* 0x000fe4000fffe0ff */
[----:B------:R-:W-:Y:S02]  /*28f0*/  UPLOP3.LUT UP0, UPT, UPT, UPT, UPT, 0x40, 0x4 ;  /* 0x000000000004789c */ /* 0x000fe40003f0e870 */
[----:B0-----:R-:W-:-:S12]  /*2900*/  ULEA UR21, UR15, UR14, 0x18 ;  /* 0x0000000e0f157291 */ /* 0x001fd8000f8ec0ff */
.L_x_31:
[----:B------:R-:W-:-:S04]  /*2910*/  UIADD3 UR14, UP1, UPT, UR23, UR5, URZ ;  /* 0x00000005170e7290 */ /* 0x000fc8000ff3e0ff */
[----:B------:R-:W-:Y:S02]  /*2920*/  UIADD3.X UR15, UPT, UPT, URZ, UR24, URZ, UP1, !UPT ;  /* 0x00000018ff0f7290 */ /* 0x000fe40008ffe4ff */
[----:B------:R-:W-:-:S04]  /*2930*/  ULEA UR18, UP1, UR14, UR12, 0x2 ;  /* 0x0000000c0e127291 */ /* 0x000fc8000f8210ff */
[----:B------:R-:W-:Y:S02]  /*2940*/  ULEA.HI.X UR14, UR14, UR13, UR15, 0x2, UP1 ;  /* 0x0000000d0e0e7291 */ /* 0x000fe400088f140f */
[----:B------:R-:W-:-:S04]  /*2950*/  MOV R6, UR18 ;  /* 0x0000001200067c02 */ /* 0x000fc80008000f00 */
[----:B0-----:R-:W-:-:S05]  /*2960*/  MOV R7, UR14 ;  /* 0x0000000e00077c02 */ /* 0x001fca0008000f00 */
[----:B------:R0:W2:Y:S01]  /*2970*/  LDG.E R5, desc[UR16][R6.64] ;  /* 0x0000001006057981 */ /* 0x0000a2000c1e1900 */
[----:B------:R-:W-:-:S04]  /*2980*/  UIADD3 UR15, UPT, UPT, UR5, 0x1, URZ ;  /* 0x00000001050f7890 */ /* 0x000fc8000fffe0ff */
[----:B------:R-:W-:-:S04]  /*2990*/  UIADD3 UR14, UP1, UPT, UR23, UR15, URZ ;  /* 0x0000000f170e7290 */ /* 0x000fc8000ff3e0ff */
[----:B------:R-:W-:Y:S02]  /*29a0*/  UIADD3.X UR18, UPT, UPT, URZ, UR24, URZ, UP1, !UPT ;  /* 0x00000018ff127290 */ /* 0x000fe40008ffe4ff */
[----:B------:R-:W-:-:S04]  /*29b0*/  ULEA UR19, UP1, UR14, UR12, 0x2 ;  /* 0x0000000c0e137291 */ /* 0x000fc8000f8210ff */
[----:B------:R-:W-:Y:S02]  /*29c0*/  ULEA.HI.X UR14, UR14, UR13, UR18, 0x2, UP1 ;  /* 0x0000000d0e0e7291 */ /* 0x000fe400088f1412 */
[----:B------:R-:W-:-:S04]  /*29d0*/  MOV R8, UR19 ;  /* 0x0000001300087c02 */ /* 0x000fc80008000f00 */
[----:B------:R-:W-:-:S05]  /*29e0*/  MOV R9, UR14 ;  /* 0x0000000e00097c02 */ /* 0x000fca0008000f00 */
[----:B------:R1:W3:Y:S01]  /*29f0*/  LDG.E R11, desc[UR16][R8.64] ;  /* 0x00000010080b7981 */ /* 0x0002e2000c1e1900 */
[----:B------:R-:W-:-:S04]  /*2a00*/  UIADD3 UR18, UPT, UPT, UR5, 0x2, URZ ;  /* 0x0000000205127890 */ /* 0x000fc8000fffe0ff */
[----:B------:R-:W-:-:S04]  /*2a10*/  UIADD3 UR14, UP1, UPT, UR23, UR18, URZ ;  /* 0x00000012170e7290 */ /* 0x000fc8000ff3e0ff */
[----:B------:R-:W-:Y:S02]  /*2a20*/  UIADD3.X UR19, UPT, UPT, URZ, UR24, URZ, UP1, !UPT ;  /* 0x00000018ff137290 */ /* 0x000fe40008ffe4ff */
[----:B------:R-:W-:-:S04]  /*2a30*/  ULEA UR20, UP1, UR14, UR12, 0x2 ;  /* 0x0000000c0e147291 */ /* 0x000fc8000f8210ff */
[----:B------:R-:W-:Y:S02]  /*2a40*/  ULEA.HI.X UR14, UR14, UR13, UR19, 0x2, UP1 ;  /* 0x0000000d0e0e7291 */ /* 0x000fe400088f1413 */
[----:B0-----:R-:W-:-:S04]  /*2a50*/  MOV R6, UR20 ;  /* 0x0000001400067c02 */ /* 0x001fc80008000f00 */
[----:B------:R-:W-:-:S05]  /*2a60*/  MOV R7, UR14 ;  /* 0x0000000e00077c02 */ /* 0x000fca0008000f00 */
[----:B------:R0:W4:Y:S01]  /*2a70*/  LDG.E R13, desc[UR16][R6.64] ;  /* 0x00000010060d7981 */ /* 0x000122000c1e1900 */
[----:B------:R-:W-:-:S04]  /*2a80*/  UIADD3 UR19, UPT, UPT, UR5, 0x3, URZ ;  /* 0x0000000305137890 */ /* 0x000fc8000fffe0ff */
[----:B------:R-:W-:-:S04]  /*2a90*/  UIADD3 UR14, UP1, UPT, UR23, UR19, URZ ;  /* 0x00000013170e7290 */ /* 0x000fc8000ff3e0ff */
[----:B------:R-:W-:Y:S02]  /*2aa0*/  UIADD3.X UR20, UPT, UPT, URZ, UR24, URZ, UP1, !UPT ;  /* 0x00000018ff147290 */ /* 0x000fe40008ffe4ff */
[----:B------:R-:W-:-:S04]  /*2ab0*/  ULEA UR22, UP1, UR14, UR12, 0x2 ;  /* 0x0000000c0e167291 */ /* 0x000fc8000f8210ff */
[----:B------:R-:W-:Y:S02]  /*2ac0*/  ULEA.HI.X UR14, UR14, UR13, UR20, 0x2, UP1 ;  /* 0x0000000d0e0e7291 */ /* 0x000fe400088f1414 */
[----:B-1----:R-:W-:-:S04]  /*2ad0*/  MOV R8, UR22 ;  /* 0x0000001600087c02 */ /* 0x002fc80008000f00 */
[----:B------:R-:W-:-:S05]  /*2ae0*/  MOV R9, UR14 ;  /* 0x0000000e00097c02 */ /* 0x000fca0008000f00 */
[----:B------:R1:W5:Y:S01]  /*2af0*/  LDG.E R15, desc[UR16][R8.64] ;  /* 0x00000010080f7981 */ /* 0x000362000c1e1900 */
[----:B------:R-:W-:Y:S02]  /*2b00*/  UIADD3 UR14, UPT, UPT, UR23, UR5, URZ ;  /* 0x00000005170e7290 */ /* 0x000fe4000fffe0ff */
[----:B------:R-:W-:Y:S02]  /*2b10*/  UIADD3 UR15, UPT, UPT, UR23, UR15, URZ ;  /* 0x0000000f170f7290 */ /* 0x000fe4000fffe0ff */
[----:B------:R-:W-:Y:S02]  /*2b20*/  ULEA UR14, UR14, UR21, 0x2 ;  /* 0x000000150e0e7291 */ /* 0x000fe4000f8e10ff */
[----:B------:R-:W-:Y:S02]  /*2b30*/  ULEA UR15, UR15, UR21, 0x2 ;  /* 0x000000150f0f7291 */ /* 0x000fe4000f8e10ff */
[----:B------:R-:W-:Y:S02]  /*2b40*/  UIADD3 UR18, UPT, UPT, UR23, UR18, URZ ;  /* 0x0000001217127290 */ /* 0x000fe4000fffe0ff */
[----:B------:R-:W-:-:S02]  /*2b50*/  UIADD3 UR19, UPT, UPT, UR23, UR19, URZ ;  /* 0x0000001317137290 */ /* 0x000fc4000fffe0ff */
[----:B------:R-:W-:Y:S01]  /*2b60*/  ULEA UR18, UR18, UR21, 0x2 ;  /* 0x0000001512127291 */ /* 0x000fe2000f8e10ff */
[----:B0-----:R-:W0:Y:S01]  /*2b70*/  LDS R7, [UR14] ;  /* 0x0000000eff077984 */ /* 0x001e220008000800 */
[----:B------:R-:W-:Y:S02]  /*2b80*/  ULEA UR19, UR19, UR21, 0x2 ;  /* 0x0000001513137291 */ /* 0x000fe4000f8e10ff */
[----:B------:R-:W-:-:S04]  /*2b90*/  UIADD3 UR5, UPT, UPT, UR5, 0x4, URZ ;  /* 0x0000000405057890 */ /* 0x000fc8000fffe0ff */
[----:B------:R-:W-:Y:S01]  /*2ba0*/  UISETP.GE.AND UP1, UPT, UR5, UR25, UPT ;  /* 0x000000190500728c */ /* 0x000fe2000bf26270 */
[----:B0-----:R-:W-:-:S04]  /*2bb0*/  FMUL R6, R7, R0 ;  /* 0x0000000007067220 */ /* 0x001fc80000400000 */
[----:B------:R-:W-:-:S04]  /*2bc0*/  FMUL R7, R3, R6 ;  /* 0x0000000603077220 */ /* 0x000fc80000400000 */
[----:B--2---:R-:W-:-:S04]  /*2bd0*/  FFMA R5, R28, R5, R7 ;  /* 0x000000051c057223 */ /* 0x004fc80000000007 */
[----:B------:R-:W-:-:S05]  /*2be0*/  FMUL R5, R5, R4 ;  /* 0x0000000405057220 */ /* 0x000fca0000400000 */
[----:B------:R-:W-:Y:S04]  /*2bf0*/  STS [UR14], R5 ;  /* 0x00000005ff007988 */ /* 0x000fe8000800080e */
[----:B------:R-:W0:Y:S02]  /*2c00*/  LDS R7, [UR15] ;  /* 0x0000000fff077984 */ /* 0x000e240008000800 */
[----:B0-----:R-:W-:-:S04]  /*2c10*/  FMUL R6, R7, R0 ;  /* 0x0000000007067220 */ /* 0x001fc80000400000 */
[----:B------:R-:W-:-:S04]  /*2c20*/  FMUL R7, R3, R6 ;  /* 0x0000000603077220 */ /* 0x000fc80000400000 */
[----:B---3--:R-:W-:-:S04]  /*2c30*/  FFMA R7, R28, R11, R7 ;  /* 0x0000000b1c077223 */ /* 0x008fc80000000007 */
[----:B------:R-:W-:-:S05]  /*2c40*/  FMUL R7, R7, R4 ;  /* 0x0000000407077220 */ /* 0x000fca0000400000 */
[----:B------:R-:W-:Y:S04]  /*2c50*/  STS [UR15], R7 ;  /* 0x00000007ff007988 */ /* 0x000fe8000800080f */
[----:B-1----:R-:W0:Y:S02]  /*2c60*/  LDS R9, [UR18] ;  /* 0x00000012ff097984 */ /* 0x002e240008000800 */
[----:B0-----:R-:W-:-:S04]  /*2c70*/  FMUL R6, R9, R0 ;  /* 0x0000000009067220 */ /* 0x001fc80000400000 */
[----:B------:R-:W-:-:S04]  /*2c80*/  FMUL R5, R3, R6 ;  /* 0x0000000603057220 */ /* 0x000fc80000400000 */
[----:B----4-:R-:W-:-:S04]  /*2c90*/  FFMA R5, R28, R13, R5 ;  /* 0x0000000d1c057223 */ /* 0x010fc80000000005 */
[----:B------:R-:W-:-:S05]  /*2ca0*/  FMUL R5, R5, R4 ;  /* 0x0000000405057220 */ /* 0x000fca0000400000 */
[----:B------:R-:W-:Y:S04]  /*2cb0*/  STS [UR18], R5 ;  /* 0x00000005ff007988 */ /* 0x000fe80008000812 */
[----:B------:R-:W0:Y:S02]  /*2cc0*/  LDS R9, [UR19] ;  /* 0x00000013ff097984 */ /* 0x000e240008000800 */
[----:B0-----:R-:W-:-:S04]  /*2cd0*/  FMUL R6, R9, R0 ;  /* 0x0000000009067220 */ /* 0x001fc80000400000 */
[----:B------:R-:W-:-:S04]  /*2ce0*/  FMUL R7, R3, R6 ;  /* 0x0000000603077220 */ /* 0x000fc80000400000 */
[----:B-----5:R-:W-:-:S04]  /*2cf0*/  FFMA R7, R28, R15, R7 ;  /* 0x0000000f1c077223 */ /* 0x020fc80000000007 */
[----:B------:R-:W-:-:S05]  /*2d00*/  FMUL R7, R7, R4 ;  /* 0x0000000407077220 */ /* 0x000fca0000400000 */
[----:B------:R0:W-:Y:S01]  /*2d10*/  STS [UR19], R7 ;  /* 0x00000007ff007988 */ /* 0x0001e20008000813 */
[----:B------:R-:W-:Y:S05]  /*2d20*/  BRA.U !UP1, `(.L_x_31) ;  /* 0xfffffff909f87547 */ /* 0x000fea000b83ffff */
.L_x_30:
[----:B------:R-:W-:-:S04]  /*2d30*/  UIADD3 UR14, UPT, UPT, -UR5, UR9, URZ ;  /* 0x00000009050e7290 */ /* 0x000fc8000fffe1ff */
[----:B------:R-:W-:-:S09]  /*2d40*/  UISETP.GT.AND UP1, UPT, UR14, 0x1, UPT ;  /* 0x000000010e00788c */ /* 0x000fd2000bf24270 */
[----:B------:R-:W-:Y:S05]  /*2d50*/  BRA.U !UP1, `(.L_x_32) ;  /* 0x0000000109907547 */ /* 0x000fea000b800000 */
[----:B------:R-:W-:-:S04]  /*2d60*/  UIADD3 UR14, UP0, UPT, UR23, UR5, URZ ;  /* 0x00000005170e7290 */ /* 0x000fc8000ff1e0ff */
[----:B------:R-:W-:Y:S02]  /*2d70*/  UIADD3.X UR15, UPT, UPT, URZ, UR24, URZ, UP0, !UPT ;  /* 0x00000018ff0f7290 */ /* 0x000fe400087fe4ff */
[----:B------:R-:W-:-:S04]  /*2d80*/  ULEA UR18, UP0, UR14, UR12, 0x2 ;  /* 0x0000000c0e127291 */ /* 0x000fc8000f8010ff */
[----:B------:R-:W-:Y:S02]  /*2d90*/  ULEA.HI.X UR14, UR14, UR13, UR15, 0x2, UP0 ;  /* 0x0000000d0e0e7291 */ /* 0x000fe400080f140f */
[----:B------:R-:W-:-:S04]  /*2da0*/  MOV R6, UR18 ;  /* 0x0000001200067c02 */ /* 0x000fc80008000f00 */
[----:B0-----:R-:W-:-:S06]  /*2db0*/  MOV R7, UR14 ;  /* 0x0000000e00077c02 */ /* 0x001fcc0008000f00 */
[----:B------:R0:W2:Y:S01]  /*2dc0*/  LDG.E R7, desc[UR16][R6.64] ;  /* 0x0000001006077981 */ /* 0x0000a2000c1e1900 */
[----:B------:R-:W-:-:S04]  /*2dd0*/  UIADD3 UR15, UPT, UPT, UR5, 0x1, URZ ;  /* 0x00000001050f7890 */ /* 0x000fc8000fffe0ff */
[----:B------:R-:W-:-:S04]  /*2de0*/  UIADD3 UR14, UP0, UPT, UR23, UR15, URZ ;  /* 0x0000000f170e7290 */ /* 0x000fc8000ff1e0ff */
[----:B------:R-:W-:Y:S02]  /*2df0*/  UIADD3.X UR18, UPT, UPT, URZ, UR24, URZ, UP0, !UPT ;  /* 0x00000018ff127290 */ /* 0x000fe400087fe4ff */
[----:B------:R-:W-:-:S04]  /*2e00*/  ULEA UR19, UP0, UR14, UR12, 0x2 ;  /* 0x0000000c0e137291 */ /* 0x000fc8000f8010ff */
[----:B------:R-:W-:Y:S02]  /*2e10*/  ULEA.HI.X UR14, UR14, UR13, UR18, 0x2, UP0 ;  /* 0x0000000d0e0e7291 */ /* 0x000fe400080f1412 */
[----:B------:R-:W-:-:S04]  /*2e20*/  MOV R8, UR19 ;  /* 0x0000001300087c02 */ /* 0x000fc80008000f00 */
[----:B------:R-:W-:-:S06]  /*2e30*/  MOV R9, UR14 ;  /* 0x0000000e00097c02 */ /* 0x000fcc0008000f00 */
[----:B------:R-:W3:Y:S01]  /*2e40*/  LDG.E R9, desc[UR16][R8.64] ;  /* 0x0000001008097981 */ /* 0x000ee2000c1e1900 */
[----:B------:R-:W1:Y:S01]  /*2e50*/  S2UR UR19, SR_CgaCtaId ;  /* 0x00000000001379c3 */ /* 0x000e620000008800 */
[----:B------:R-:W-:Y:S01]  /*2e60*/  UMOV UR18, 0x400 ;  /* 0x0000040000127882 */ /* 0x000fe20000000000 */
[----:B------:R-:W-:Y:S02]  /*2e70*/  UIADD3 UR14, UPT, UPT, UR23, UR5, URZ ;  /* 0x00000005170e7290 */ /* 0x000fe4000fffe0ff */
[----:B------:R-:W-:Y:S02]  /*2e80*/  UIADD3 UR15, UPT, UPT, UR23, UR15, URZ ;  /* 0x0000000f170f7290 */ /* 0x000fe4000fffe0ff */
[----:B------:R-:W-:Y:S02]  /*2e90*/  UIADD3 UR5, UPT, UPT, UR5, 0x2, URZ ;  /* 0x0000000205057890 */ /* 0x000fe4000fffe0ff */
[----:B------:R-:W-:Y:S02]  /*2ea0*/  UPLOP3.LUT UP0, UPT, UPT, UPT, UPT, 0x40, 0x4 ;  /* 0x000000000004789c */ /* 0x000fe40003f0e870 */
[----:B-1----:R-:W-:-:S04]  /*2eb0*/  ULEA UR18, UR19, UR18, 0x18 ;  /* 0x0000001213127291 */ /* 0x002fc8000f8ec0ff */
[----:B------:R-:W-:Y:S02]  /*2ec0*/  ULEA UR14, UR14, UR18, 0x2 ;  /* 0x000000120e0e7291 */ /* 0x000fe4000f8e10ff */
[----:B------:R-:W-:-:S07]  /*2ed0*/  ULEA UR15, UR15, UR18, 0x2 ;  /* 0x000000120f0f7291 */ /* 0x000fce000f8e10ff */
[----:B------:R-:W0:Y:S02]  /*2ee0*/  LDS R5, [UR14] ;  /* 0x0000000eff057984 */ /* 0x000e240008000800 */
        /* <DEDUP_REMOVED lines=10> */
[----:B------:R1:W-:Y:S02]  /*2f90*/  STS [UR15], R7 ;  /* 0x00000007ff007988 */ /* 0x0003e4000800080f */
.L_x_32:
[----:B------:R-:W-:-:S09]  /*2fa0*/  UISETP.NE.OR UP0, UPT, UR5, UR9, UP0 ;  /* 0x000000090500728c */ /* 0x000fd20008705670 */
[----:B------:R-:W-:Y:S05]  /*2fb0*/  BRA.U !UP0, `(.L_x_26) ;  /* 0x0000000108547547 */ /* 0x000fea000b800000 */
.L_x_29:
[----:B------:R-:W2:Y:S01]  /*2fc0*/  S2UR UR15, SR_CgaCtaId ;  /* 0x00000000000f79c3 */ /* 0x000ea20000008800 */
[----:B------:R-:W-:Y:S02]  /*2fd0*/  UMOV UR14, 0x400 ;  /* 0x00000400000e7882 */ /* 0x000fe40000000000 */
[----:B--2---:R-:W-:-:S12]  /*2fe0*/  ULEA UR14, UR15, UR14, 0x18 ;  /* 0x0000000e0f0e7291 */ /* 0x004fd8000f8ec0ff */
.L_x_33:
[----:B------:R-:W-:-:S04]  /*2ff0*/  UIADD3 UR15, UP0, UPT, UR23, UR5, URZ ;  /* 0x00000005170f7290 */ /* 0x000fc8000ff1e0ff */
[----:B------:R-:W-:Y:S02]  /*3000*/  UIADD3.X UR18, UPT, UPT, URZ, UR24, URZ, UP0, !UPT ;  /* 0x00000018ff127290 */ /* 0x000fe400087fe4ff */
[----:B------:R-:W-:-:S04]  /*3010*/  ULEA UR19, UP0, UR15, UR12, 0x2 ;  /* 0x0000000c0f137291 */ /* 0x000fc8000f8010ff */
[----:B------:R-:W-:Y:S02]  /*3020*/  ULEA.HI.X UR18, UR15, UR13, UR18, 0x2, UP0 ;  /* 0x0000000d0f127291 */ /* 0x000fe400080f1412 */
[----:B------:R-:W-:-:S04]  /*3030*/  MOV R6, UR19 ;  /* 0x0000001300067c02 */ /* 0x000fc80008000f00 */
[----:B01----:R-:W-:-:S06]  /*3040*/  MOV R7, UR18 ;  /* 0x0000001200077c02 */ /* 0x003fcc0008000f00 */
[----:B------:R-:W2:Y:S01]  /*3050*/  LDG.E R7, desc[UR16][R6.64] ;  /* 0x0000001006077981 */ /* 0x000ea2000c1e1900 */
[----:B------:R-:W-:Y:S02]  /*3060*/  UIADD3 UR15, UPT, UPT, UR23, UR5, URZ ;  /* 0x00000005170f7290 */ /* 0x000fe4000fffe0ff */
[----:B------:R-:W-:Y:S02]  /*3070*/  UIADD3 UR5, UPT, UPT, UR5, 0x1, URZ ;  /* 0x0000000105057890 */ /* 0x000fe4000fffe0ff */
[----:B------:R-:W-:Y:S02]  /*3080*/  ULEA UR15, UR15, UR14, 0x2 ;  /* 0x0000000e0f0f7291 */ /* 0x000fe4000f8e10ff */
[----:B------:R-:W-:-:S07]  /*3090*/  UISETP.NE.AND UP0, UPT, UR5, UR9, UPT ;  /* 0x000000090500728c */ /* 0x000fce000bf05270 */
[----:B---3--:R-:W0:Y:S02]  /*30a0*/  LDS R5, [UR15] ;  /* 0x0000000fff057984 */ /* 0x008e240008000800 */
[----:B0-----:R-:W-:-:S04]  /*30b0*/  FMUL R8, R5, R0 ;  /* 0x0000000005087220 */ /* 0x001fc80000400000 */
[----:B------:R-:W-:-:S04]  /*30c0*/  FMUL R5, R3, R8 ;  /* 0x0000000803057220 */ /* 0x000fc80000400000 */
[----:B--2---:R-:W-:-:S04]  /*30d0*/  FFMA R5, R28, R7, R5 ;  /* 0x000000071c057223 */ /* 0x004fc80000000005 */
[----:B------:R-:W-:-:S05]  /*30e0*/  FMUL R5, R5, R4 ;  /* 0x0000000405057220 */ /* 0x000fca0000400000 */
[----:B------:R3:W-:Y:S01]  /*30f0*/  STS [UR15], R5 ;  /* 0x00000005ff007988 */ /* 0x0007e2000800080f */
[----:B------:R-:W-:Y:S05]  /*3100*/  BRA.U UP0, `(.L_x_33) ;  /* 0xfffffffd00b87547 */ /* 0x000fea000b83ffff */
.L_x_26:
[----:B------:R-:W-:Y:S02]  /*3110*/  MOV R3, R26 ;  /* 0x0000001a00037202 */ /* 0x000fe40000000f00 */
[----:B------:R-:W-:Y:S01]  /*3120*/  MOV R0, R24 ;  /* 0x0000001800007202 */ /* 0x000fe20000000f00 */
[----:B------:R-:W-:Y:S06]  /*3130*/  @P3 BRA `(.L_x_34) ;  /* 0xffffffd400cc3947 */ /* 0x000fec000383ffff */
.L_x_10:
[----:B------:R-:W4:Y:S01]  /*3140*/  LDCU UR5, c[0x0][0x3b4] ;  /* 0x00007680ff0577ac */ /* 0x000f220008000800 */
[----:B------:R-:W5:Y:S01]  /*3150*/  LDCU UR4, c[0x0][0x3b4] ;  /* 0x00007680ff0477ac */ /* 0x000f620008000800 */
[----:B----4-:R-:W-:Y:S02]  /*3160*/  UISETP.GE.AND UP0, UPT, UR5, 0x4, UPT ;  /* 0x000000040500788c */ /* 0x010fe4000bf06270 */
[----:B-----5:R-:W-:-:S07]  /*3170*/  UIMAD UR12, UR10, UR4, URZ ;  /* 0x000000040a0c72a4 */ /* 0x020fce000f8e02ff */
[----:B------:R-:W-:Y:S05]  /*3180*/  BRA.U !UP0, `(.L_x_35) ;  /* 0x00000005088c7547 */ /* 0x000fea000b800000 */
[----:B------:R-:W4:Y:S01]  /*3190*/  LDCU.64 UR6, c[0x0][0x390] ;  /* 0x00007200ff0677ac */ /* 0x000f220008000a00 */
[----:B------:R-:W-:Y:S02]  /*31a0*/  UIADD3 UR4, UPT, UPT, UR8, -0x1, URZ ;  /* 0xffffffff08047890 */ /* 0x000fe4000fffe0ff */
[----:B------:R-:W-:Y:S02]  /*31b0*/  ULOP3.LUT UR13, UR8, 0x7, URZ, 0xc0, !UPT ;  /* 0x00000007080d7892 */ /* 0x000fe4000f8ec0ff */
[----:B------:R-:W-:Y:S02]  /*31c0*/  UISETP.GE.U32.AND UP0, UPT, UR4, 0x7, UPT ;  /* 0x000000070400788c */ /* 0x000fe4000bf06070 */
[----:B------:R-:W-:Y:S01]  /*31d0*/  UISETP.NE.AND UP1, UPT, UR13, URZ, UPT ;  /* 0x000000ff0d00728c */ /* 0x000fe2000bf25270 */
[----:B------:R-:W-:Y:S01]  /*31e0*/  UMOV UR4, URZ ;  /* 0x000000ff00047c82 */ /* 0x000fe20008000000 */
[----:B----4-:R-:W-:-:S05]  /*31f0*/  UIMAD.WIDE UR6, UR12, 0x4, UR6 ;  /* 0x000000040c0678a5 */ /* 0x010fca000f8e0206 */
[----:B------:R-:W-:Y:S07]  /*3200*/  BRA.U !UP0, `(.L_x_36) ;  /* 0x00000001087c7547 */ /* 0x000fee000b800000 */
[----:B------:R-:W4:Y:S01]  /*3210*/  S2UR UR10, SR_CgaCtaId ;  /* 0x00000000000a79c3 */ /* 0x000f220000008800 */
[----:B------:R-:W-:Y:S01]  /*3220*/  UMOV UR5, 0x400 ;  /* 0x0000040000057882 */ /* 0x000fe20000000000 */
[----:B------:R-:W-:-:S04]  /*3230*/  ULOP3.LUT UR4, UR8, 0x1ffffff8, URZ, 0xc0, !UPT ;  /* 0x1ffffff808047892 */ /* 0x000fc8000f8ec0ff */
[----:B------:R-:W-:Y:S02]  /*3240*/  UIADD3 UR11, UPT, UPT, -UR4, URZ, URZ ;  /* 0x000000ff040b7290 */ /* 0x000fe4000fffe1ff */
[----:B----4-:R-:W-:-:S03]  /*3250*/  ULEA UR10, UR10, UR5, 0x18 ;  /* 0x000000050a0a7291 */ /* 0x010fc6000f8ec0ff */
[----:B------:R-:W-:Y:S01]  /*3260*/  UMOV UR5, URZ ;  /* 0x000000ff00057c82 */ /* 0x000fe20008000000 */
[----:B------:R-:W-:-:S12]  /*3270*/  UIADD3 UR10, UPT, UPT, UR10, 0x40, URZ ;  /* 0x000000400a0a7890 */ /* 0x000fd8000fffe0ff */
.L_x_37:
[----:B----4-:R-:W4:Y:S01]  /*3280*/  LDS.128 R28, [UR10+-0x40] ;  /* 0xffffc00aff1c7984 */ /* 0x010f220008000c00 */
[----:B------:R-:W-:Y:S02]  /*3290*/  UIMAD.WIDE.U32 UR14, UR5, 0x4, UR6 ;  /* 0x00000004050e78a5 */ /* 0x000fe4000f8e0006 */
[----:B------:R-:W-:Y:S01]  /*32a0*/  UIADD3 UR11, UPT, UPT, UR11, 0x8, URZ ;  /* 0x000000080b0b7890 */ /* 0x000fe2000fffe0ff */
[----:B------:R-:W5:Y:S01]  /*32b0*/  LDS.128 R32, [UR10+-0x30] ;  /* 0xffffd00aff207984 */ /* 0x000f620008000c00 */
[----:B------:R-:W-:Y:S02]  /*32c0*/  UIADD3 UR5, UPT, UPT, UR5, 0x20, URZ ;  /* 0x0000002005057890 */ /* 0x000fe4000fffe0ff */
[----:B------:R-:W-:Y:S01]  /*32d0*/  MOV R2, UR14 ;  /* 0x0000000e00027c02 */ /* 0x000fe20008000f00 */
[----:B0123--:R-:W0:Y:S01]  /*32e0*/  LDS.128 R4, [UR10+-0x20] ;  /* 0xffffe00aff047984 */ /* 0x00fe220008000c00 */
[----:B------:R-:W-:Y:S01]  /*32f0*/  MOV R3, UR15 ;  /* 0x0000000f00037c02 */ /* 0x000fe20008000f00 */
[----:B------:R-:W-:-:S02]  /*3300*/  UISETP.NE.AND UP0, UPT, UR11, URZ, UPT ;  /* 0x000000ff0b00728c */ /* 0x000fc4000bf05270 */
[----:B------:R-:W1:Y:S04]  /*3310*/  LDS.128 R8, [UR10+-0x10] ;  /* 0xfffff00aff087984 */ /* 0x000e680008000c00 */
[----:B------:R-:W2:Y:S04]  /*3320*/  LDS.128 R12, [UR10] ;  /* 0x0000000aff0c7984 */ /* 0x000ea80008000c00 */
[----:B------:R-:W3:Y:S04]  /*3330*/  LDS.128 R16, [UR10+0x10] ;  /* 0x0000100aff107984 */ /* 0x000ee80008000c00 */
[----:B------:R-:W3:Y:S04]  /*3340*/  LDS.128 R20, [UR10+0x20] ;  /* 0x0000200aff147984 */ /* 0x000ee80008000c00 */
[----:B------:R-:W3:Y:S01]  /*3350*/  LDS.128 R24, [UR10+0x30] ;  /* 0x0000300aff187984 */ /* 0x000ee20008000c00 */
[----:B------:R-:W-:-:S03]  /*3360*/  UIADD3 UR10, UPT, UPT, UR10, 0x80, URZ ;  /* 0x000000800a0a7890 */ /* 0x000fc6000fffe0ff */
[----:B----4-:R4:W-:Y:S04]  /*3370*/  STG.E.128 desc[UR16][R2.64], R28 ;  /* 0x0000001c02007986 */ /* 0x0109e8000c101d10 */
[----:B-----5:R4:W-:Y:S04]  /*3380*/  STG.E.128 desc[UR16][R2.64+0x10], R32 ;  /* 0x0000102002007986 */ /* 0x0209e8000c101d10 */
[----:B0-----:R4:W-:Y:S04]  /*3390*/  STG.E.128 desc[UR16][R2.64+0x20], R4 ;  /* 0x0000200402007986 */ /* 0x0019e8000c101d10 */
[----:B-1----:R4:W-:Y:S04]  /*33a0*/  STG.E.128 desc[UR16][R2.64+0x30], R8 ;  /* 0x0000300802007986 */ /* 0x0029e8000c101d10 */
[----:B--2---:R4:W-:Y:S04]  /*33b0*/  STG.E.128 desc[UR16][R2.64+0x40], R12 ;  /* 0x0000400c02007986 */ /* 0x0049e8000c101d10 */
[----:B---3--:R4:W-:Y:S04]  /*33c0*/  STG.E.128 desc[UR16][R2.64+0x50], R16 ;  /* 0x0000501002007986 */ /* 0x0089e8000c101d10 */
[----:B------:R4:W-:Y:S04]  /*33d0*/  STG.E.128 desc[UR16][R2.64+0x60], R20 ;  /* 0x0000601402007986 */ /* 0x0009e8000c101d10 */
[----:B------:R4:W-:Y:S01]  /*33e0*/  STG.E.128 desc[UR16][R2.64+0x70], R24 ;  /* 0x0000701802007986 */ /* 0x0009e2000c101d10 */
[----:B------:R-:W-:Y:S05]  /*33f0*/  BRA.U UP0, `(.L_x_37) ;  /* 0xfffffffd00a07547 */ /* 0x000fea000b83ffff */
.L_x_36:
[----:B------:R-:W-:Y:S05]  /*3400*/  BRA.U !UP1, `(.L_x_35) ;  /* 0x0000000109ec7547 */ /* 0x000fea000b800000 */
[----:B------:R-:W-:Y:S02]  /*3410*/  UISETP.GE.U32.AND UP0, UPT, UR13, 0x4, UPT ;  /* 0x000000040d00788c */ /* 0x000fe4000bf06070 */
[----:B------:R-:W-:-:S04]  /*3420*/  ULOP3.LUT UR10, UR8, 0x3, URZ, 0xc0, !UPT ;  /* 0x00000003080a7892 */ /* 0x000fc8000f8ec0ff */
[----:B------:R-:W-:-:S03]  /*3430*/  UISETP.NE.AND UP1, UPT, UR10, URZ, UPT ;  /* 0x000000ff0a00728c */ /* 0x000fc6000bf25270 */
[----:B------:R-:W-:Y:S08]  /*3440*/  BRA.U !UP0, `(.L_x_38) ;  /* 0x00000001084c7547 */ /* 0x000ff0000b800000 */
[----:B----4-:R-:W4:Y:S01]  /*3450*/  S2R R3, SR_CgaCtaId ;  /* 0x0000000000037919 */ /* 0x010f220000008800 */
[----:B------:R-:W-:Y:S02]  /*3460*/  MOV R0, 0x400 ;  /* 0x0000040000007802 */ /* 0x000fe40000000f00 */
[----:B-1----:R-:W-:Y:S01]  /*3470*/  MOV R21, UR4 ;  /* 0x0000000400157c02 */ /* 0x002fe20008000f00 */
[----:B------:R-:W-:-:S03]  /*3480*/  USHF.L.U32 UR4, UR4, 0x2, URZ ;  /* 0x0000000204047899 */ /* 0x000fc600080006ff */
[----:B--2---:R-:W-:Y:S01]  /*3490*/  IADD3 R20, PT, PT, R21, 0x4, RZ ;  /* 0x0000000415147810 */ /* 0x004fe20007ffe0ff */
[----:B------:R-:W-:-:S06]  /*34a0*/  UIMAD.WIDE.U32 UR4, UR4, 0x4, UR6 ;  /* 0x00000004040478a5 */ /* 0x000fcc000f8e0006 */
[----:B------:R-:W-:Y:S02]  /*34b0*/  MOV R2, UR4 ;  /* 0x0000000400027c02 */ /* 0x000fe40008000f00 */
[----:B------:R-:W-:Y:S02]  /*34c0*/  R2UR UR4, R20 ;  /* 0x00000000140472ca */ /* 0x000fe400000e0000 */
[----:B----4-:R-:W-:Y:S02]  /*34d0*/  LEA R0, R3, R0, 0x18 ;  /* 0x0000000003007211 */ /* 0x010fe400078ec0ff */
[----:B------:R-:W-:Y:S02]  /*34e0*/  MOV R3, UR5 ;  /* 0x0000000500037c02 */ /* 0x000fe40008000f00 */
[----:B------:R-:W-:-:S05]  /*34f0*/  LEA R0, R21, R0, 0x4 ;  /* 0x0000000015007211 */ /* 0x000fca00078e20ff */
[----:B0--3--:R-:W0:Y:S04]  /*3500*/  LDS.128 R4, [R0] ;  /* 0x0000000000047984 */ /* 0x009e280000000c00 */
[----:B------:R-:W1:Y:S04]  /*3510*/  LDS.128 R8, [R0+0x10] ;  /* 0x0000100000087984 */ /* 0x000e680000000c00 */
[----:B------:R-:W2:Y:S04]  /*3520*/  LDS.128 R12, [R0+0x20] ;  /* 0x00002000000c7984 */ /* 0x000ea80000000c00 */
[----:B------:R-:W3:Y:S04]  /*3530*/  LDS.128 R16, [R0+0x30] ;  /* 0x0000300000107984 */ /* 0x000ee80000000c00 */
[----:B0-----:R0:W-:Y:S04]  /*3540*/  STG.E.128 desc[UR16][R2.64], R4 ;  /* 0x0000000402007986 */ /* 0x0011e8000c101d10 */
[----:B-1----:R0:W-:Y:S04]  /*3550*/  STG.E.128 desc[UR16][R2.64+0x10], R8 ;  /* 0x0000100802007986 */ /* 0x0021e8000c101d10 */
[----:B--2---:R0:W-:Y:S04]  /*3560*/  STG.E.128 desc[UR16][R2.64+0x20], R12 ;  /* 0x0000200c02007986 */ /* 0x0041e8000c101d10 */
[----:B---3--:R0:W-:Y:S02]  /*3570*/  STG.E.128 desc[UR16][R2.64+0x30], R16 ;  /* 0x0000301002007986 */ /* 0x0081e4000c101d10 */
.L_x_38:
[----:B------:R-:W-:Y:S05]  /*3580*/  BRA.U !UP1, `(.L_x_35) ;  /* 0x00000001098c7547 */ /* 0x000fea000b800000 */
[----:B------:R-:W-:Y:S02]  /*3590*/  UISETP.NE.AND UP0, UPT, UR10, 0x1, UPT ;  /* 0x000000010a00788c */ /* 0x000fe4000bf05270 */
[----:B------:R-:W-:-:S04]  /*35a0*/  ULOP3.LUT UR5, UR8, 0x1, URZ, 0xc0, !UPT ;  /* 0x0000000108057892 */ /* 0x000fc8000f8ec0ff */
[----:B------:R-:W-:-:S03]  /*35b0*/  UISETP.NE.U32.AND UP1, UPT, UR5, 0x1, UPT ;  /* 0x000000010500788c */ /* 0x000fc6000bf25070 */
[----:B------:R-:W-:Y:S08]  /*35c0*/  BRA.U !UP0, `(.L_x_39) ;  /* 0x00000001084c7547 */ /* 0x000ff0000b800000 */
[----:B0---4-:R-:W0:Y:S01]  /*35d0*/  S2R R3, SR_CgaCtaId ;  /* 0x0000000000037919 */ /* 0x011e220000008800 */
[----:B------:R-:W-:Y:S01]  /*35e0*/  MOV R0, 0x400 ;  /* 0x0000040000007802 */ /* 0x000fe20000000f00 */
[----:B------:R-:W-:Y:S02]  /*35f0*/  USHF.L.U32 UR10, UR4, 0x2, URZ ;  /* 0x00000002040a7899 */ /* 0x000fe400080006ff */
[----:B-12---:R-:W-:Y:S02]  /*3600*/  MOV R7, UR4 ;  /* 0x0000000400077c02 */ /* 0x006fe40008000f00 */
[----:B------:R-:W-:Y:S02]  /*3610*/  UIADD3 UR4, UPT, UPT, UR10, 0x4, URZ ;  /* 0x000000040a047890 */ /* 0x000fe4000fffe0ff */
[----:B------:R-:W-:Y:S02]  /*3620*/  UIMAD.WIDE.U32 UR10, UR10, 0x4, UR6 ;  /* 0x000000040a0a78a5 */ /* 0x000fe4000f8e0006 */
[----:B------:R-:W-:-:S04]  /*3630*/  UIMAD.WIDE.U32 UR4, UR4, 0x4, UR6 ;  /* 0x00000004040478a5 */ /* 0x000fc8000f8e0006 */
[----:B------:R-:W-:Y:S02]  /*3640*/  MOV R2, UR10 ;  /* 0x0000000a00027c02 */ /* 0x000fe40008000f00 */
[----:B------:R-:W-:Y:S02]  /*3650*/  MOV R4, UR4 ;  /* 0x0000000400047c02 */ /* 0x000fe40008000f00 */
[----:B---3--:R-:W-:Y:S02]  /*3660*/  MOV R5, UR5 ;  /* 0x0000000500057c02 */ /* 0x008fe40008000f00 */
[----:B0-----:R-:W-:Y:S02]  /*3670*/  LEA R0, R3, R0, 0x18 ;  /* 0x0000000003007211 */ /* 0x001fe400078ec0ff */
[----:B------:R-:W-:Y:S02]  /*3680*/  MOV R3, UR11 ;  /* 0x0000000b00037c02 */ /* 0x000fe40008000f00 */
[----:B------:R-:W-:-:S02]  /*3690*/  LEA R6, R7, R0, 0x4 ;  /* 0x0000000007067211 */ /* 0x000fc400078e20ff */
[----:B------:R-:W-:-:S03]  /*36a0*/  IADD3 R0, PT, PT, R7, 0x2, RZ ;  /* 0x0000000207007810 */ /* 0x000fc60007ffe0ff */
[----:B------:R-:W0:Y:S01]  /*36b0*/  LDS.128 R8, [R6] ;  /* 0x0000000006087984 */ /* 0x000e220000000c00 */
[----:B------:R-:W-:-:S03]  /*36c0*/  R2UR UR4, R0 ;  /* 0x00000000000472ca */ /* 0x000fc600000e0000 */
[----:B------:R-:W1:Y:S04]  /*36d0*/  LDS.128 R12, [R6+0x10] ;  /* 0x00001000060c7984 */ /* 0x000e680000000c00 */
[----:B0-----:R0:W-:Y:S04]  /*36e0*/  STG.E.128 desc[UR16][R2.64], R8 ;  /* 0x0000000802007986 */ /* 0x0011e8000c101d10 */
[----:B-1----:R0:W-:Y:S04]  /*36f0*/  STG.E.128 desc[UR16][R4.64], R12 ;  /* 0x0000000c04007986 */ /* 0x0021e8000c101d10 */
.L_x_39:
[----:B------:R-:W-:Y:S05]  /*3700*/  BRA.U UP1, `(.L_x_35) ;  /* 0x00000001012c7547 */ /* 0x000fea000b800000 */
[----:B0---4-:R-:W0:Y:S01]  /*3710*/  S2R R3, SR_CgaCtaId ;  /* 0x0000000000037919 */ /* 0x011e220000008800 */
[----:B------:R-:W-:Y:S02]  /*3720*/  MOV R0, 0x400 ;  /* 0x0000040000007802 */ /* 0x000fe40000000f00 */
[----:B-123--:R-:W-:Y:S01]  /*3730*/  MOV R5, UR4 ;  /* 0x0000000400057c02 */ /* 0x00efe20008000f00 */
[----:B------:R-:W-:-:S04]  /*3740*/  USHF.L.U32 UR4, UR4, 0x2, URZ ;  /* 0x0000000204047899 */ /* 0x000fc800080006ff */
[----:B------:R-:W-:-:S06]  /*3750*/  UIMAD.WIDE.U32 UR6, UR4, 0x4, UR6 ;  /* 0x00000004040678a5 */ /* 0x000fcc000f8e0006 */
[----:B------:R-:W-:Y:S02]  /*3760*/  MOV R2, UR6 ;  /* 0x0000000600027c02 */ /* 0x000fe40008000f00 */
[----:B0-----:R-:W-:Y:S02]  /*3770*/  LEA R0, R3, R0, 0x18 ;  /* 0x0000000003007211 */ /* 0x001fe400078ec0ff */
[----:B------:R-:W-:Y:S02]  /*3780*/  MOV R3, UR7 ;  /* 0x0000000700037c02 */ /* 0x000fe40008000f00 */
[----:B------:R-:W-:-:S05]  /*3790*/  LEA R0, R5, R0, 0x4 ;  /* 0x0000000005007211 */ /* 0x000fca00078e20ff */
[----:B------:R-:W0:Y:S04]  /*37a0*/  LDS.128 R4, [R0] ;  /* 0x0000000000047984 */ /* 0x000e280000000c00 */
[----:B0-----:R0:W-:Y:S02]  /*37b0*/  STG.E.128 desc[UR16][R2.64], R4 ;  /* 0x0000000402007986 */ /* 0x0011e4000c101d10 */
.L_x_35:
[----:B------:R-:W-:-:S06]  /*37c0*/  UISETP.GE.AND UP0, UPT, UR9, 0x1, UPT ;  /* 0x000000010900788c */ /* 0x000fcc000bf06270 */
[----:B------:R-:W-:-:S13]  /*37d0*/  PLOP3.LUT P0, PT, PT, PT, UP0, 0x80, 0x8 ;  /* 0x000000000008781c */ /* 0x000fda0003f0f008 */
[----:B------:R-:W-:Y:S05]  /*37e0*/  @!P0 EXIT ;  /* 0x000000000000894d */ /* 0x000fea0003800000 */
[----:B------:R-:W5:Y:S01]  /*37f0*/  S2UR UR11, SR_CgaCtaId ;  /* 0x00000000000b79c3 */ /* 0x000f620000008800 */
[----:B------:R-:W0:Y:S01]  /*3800*/  LDCU.64 UR6, c[0x0][0x390] ;  /* 0x00007200ff0677ac */ /* 0x000e220008000a00 */
[----:B------:R-:W-:Y:S01]  /*3810*/  USHF.L.U32 UR4, UR8, 0x2, URZ ;  /* 0x0000000208047899 */ /* 0x000fe200080006ff */
[----:B------:R-:W-:-:S03]  /*3820*/  UMOV UR10, 0x400 ;  /* 0x00000400000a7882 */ /* 0x000fc60000000000 */
[----:B------:R-:W-:-:S04]  /*3830*/  UIMAD.WIDE UR4, UR4, 0x4, URZ ;  /* 0x00000004040478a5 */ /* 0x000fc8000f8e02ff */
[----:B------:R-:W-:-:S04]  /*3840*/  UIMAD.WIDE UR4, UR12, 0x4, UR4 ;  /* 0x000000040c0478a5 */ /* 0x000fc8000f8e0204 */
[----:B0-----:R-:W-:-:S04]  /*3850*/  UIADD3 UR6, UP0, UPT, UR4, UR6, URZ ;  /* 0x0000000604067290 */ /* 0x001fc8000ff1e0ff */
[----:B------:R-:W-:Y:S02]  /*3860*/  UIADD3.X UR5, UPT, UPT, UR5, UR7, URZ, UP0, !UPT ;  /* 0x0000000705057290 */ /* 0x000fe400087fe4ff */
[----:B-----5:R-:W-:Y:S01]  /*3870*/  ULEA UR10, UR11, UR10, 0x18 ;  /* 0x0000000a0b0a7291 */ /* 0x020fe2000f8ec0ff */
[----:B------:R-:W-:Y:S01]  /*3880*/  MOV R0, UR6 ;  /* 0x0000000600007c02 */ /* 0x000fe20008000f00 */
[----:B------:R-:W-:Y:S02]  /*3890*/  UIADD3 UR11, UPT, UPT, -UR9, URZ, URZ ;  /* 0x000000ff090b7290 */ /* 0x000fe4000fffe1ff */
[----:B----4-:R-:W-:Y:S01]  /*38a0*/  MOV R13, UR5 ;  /* 0x00000005000d7c02 */ /* 0x010fe20008000f00 */
[----:B------:R-:W-:Y:S02]  /*38b0*/  ULEA UR4, UR8, UR10, 0x4 ;  /* 0x0000000a08047291 */ /* 0x000fe4000f8e20ff */
[----:B------:R-:W-:-:S09]  /*38c0*/  UISETP.GE.AND UP0, UPT, UR11, URZ, UPT ;  /* 0x000000ff0b00728c */ /* 0x000fd2000bf06270 */
[----:B------:R-:W-:Y:S05]  /*38d0*/  BRA.U UP0, `(.L_x_40) ;  /* 0x0000000100947547 */ /* 0x000fea000b800000 */
[----:B------:R-:W-:Y:S01]  /*38e0*/  UIADD3 UR5, UPT, UPT, -UR11, URZ, URZ ;  /* 0x000000ff0b057290 */ /* 0x000fe2000fffe1ff */
[----:B------:R-:W-:-:S03]  /*38f0*/  PLOP3.LUT P0, PT, PT, PT, PT, 0x80, 0x8 ;  /* 0x000000000008781c */ /* 0x000fc60003f0f070 */
[----:B------:R-:W-:-:S09]  /*3900*/  UISETP.GT.AND UP0, UPT, UR5, 0x3, UPT ;  /* 0x000000030500788c */ /* 0x000fd2000bf04270 */
[----:B------:R-:W-:Y:S05]  /*3910*/  BRA.U !UP0, `(.L_x_41) ;  /* 0x0000000108447547 */ /* 0x000fea000b800000 */
[----:B------:R-:W-:-:S13]  /*3920*/  PLOP3.LUT P0, PT, PT, PT, PT, 0x8, 0x80 ;  /* 0x000000000080781c */ /* 0x000fda0003f0e170 */
.L_x_42:
[----:B0123--:R-:W0:Y:S01]  /*3930*/  LDS R5, [UR4] ;  /* 0x00000004ff057984 */ /* 0x00fe220008000800 */
[----:B------:R-:W-:Y:S01]  /*3940*/  MOV R2, R0 ;  /* 0x0000000000027202 */ /* 0x000fe20000000f00 */
[----:B------:R-:W-:Y:S01]  /*3950*/  UIADD3 UR11, UPT, UPT, UR11, 0x4, URZ ;  /* 0x000000040b0b7890 */ /* 0x000fe2000fffe0ff */
[----:B------:R-:W-:Y:S01]  /*3960*/  MOV R3, R13 ;  /* 0x0000000d00037202 */ /* 0x000fe20000000f00 */
[----:B------:R-:W1:Y:S01]  /*3970*/  LDS R7, [UR4+0x4] ;  /* 0x00000404ff077984 */ /* 0x000e620008000800 */
[----:B------:R-:W-:Y:S01]  /*3980*/  IADD3 R0, P1, PT, R2, 0x10, RZ ;  /* 0x0000001002007810 */ /* 0x000fe20007f3e0ff */
[----:B------:R-:W-:Y:S02]  /*3990*/  UISETP.GE.AND UP0, UPT, UR11, -0x3, UPT ;  /* 0xfffffffd0b00788c */ /* 0x000fe4000bf06270 */
[----:B------:R-:W2:Y:S01]  /*39a0*/  LDS R9, [UR4+0x8] ;  /* 0x00000804ff097984 */ /* 0x000ea20008000800 */
[----:B------:R-:W-:-:S03]  /*39b0*/  IADD3.X R13, PT, PT, RZ, R3, RZ, P1, !PT ;  /* 0x00000003ff0d7210 */ /* 0x000fc60000ffe4ff */
[----:B------:R-:W3:Y:S01]  /*39c0*/  LDS R11, [UR4+0xc] ;  /* 0x00000c04ff0b7984 */ /* 0x000ee20008000800 */
[----:B------:R-:W-:-:S03]  /*39d0*/  UIADD3 UR4, UPT, UPT, UR4, 0x10, URZ ;  /* 0x0000001004047890 */ /* 0x000fc6000fffe0ff */
[----:B0-----:R0:W-:Y:S04]  /*39e0*/  STG.E desc[UR16][R2.64], R5 ;  /* 0x0000000502007986 */ /* 0x0011e8000c101910 */
[----:B-1----:R0:W-:Y:S04]  /*39f0*/  STG.E desc[UR16][R2.64+0x4], R7 ;  /* 0x0000040702007986 */ /* 0x0021e8000c101910 */
[----:B--2---:R0:W-:Y:S04]  /*3a00*/  STG.E desc[UR16][R2.64+0x8], R9 ;  /* 0x0000080902007986 */ /* 0x0041e8000c101910 */
[----:B---3--:R0:W-:Y:S01]  /*3a10*/  STG.E desc[UR16][R2.64+0xc], R11 ;  /* 0x00000c0b02007986 */ /* 0x0081e2000c101910 */
[----:B------:R-:W-:Y:S05]  /*3a20*/  BRA.U !UP0, `(.L_x_42) ;  /* 0xfffffffd08c07547 */ /* 0x000fea000b83ffff */
.L_x_41:
[----:B------:R-:W-:-:S04]  /*3a30*/  UIADD3 UR5, UPT, UPT, -UR11, URZ, URZ ;  /* 0x000000ff0b057290 */ /* 0x000fc8000fffe1ff */
[----:B------:R-:W-:-:S09]  /*3a40*/  UISETP.GT.AND UP0, UPT, UR5, 0x1, UPT ;  /* 0x000000010500788c */ /* 0x000fd2000bf04270 */
[----:B------:R-:W-:Y:S05]  /*3a50*/  BRA.U !UP0, `(.L_x_43) ;  /* 0x00000001082c7547 */ /* 0x000fea000b800000 */
[----:B0123--:R-:W0:Y:S01]  /*3a60*/  LDS R5, [UR4] ;  /* 0x00000004ff057984 */ /* 0x00fe220008000800 */
[----:B------:R-:W-:Y:S01]  /*3a70*/  MOV R2, R0 ;  /* 0x0000000000027202 */ /* 0x000fe20000000f00 */
[----:B------:R-:W-:Y:S01]  /*3a80*/  UIADD3 UR11, UPT, UPT, UR11, 0x2, URZ ;  /* 0x000000020b0b7890 */ /* 0x000fe2000fffe0ff */
[-C--:B------:R-:W-:Y:S01]  /*3a90*/  MOV R3, R13.reuse ;  /* 0x0000000d00037202 */ /* 0x080fe20000000f00 */
[----:B------:R-:W1:Y:S01]  /*3aa0*/  LDS R7, [UR4+0x4] ;  /* 0x00000404ff077984 */ /* 0x000e620008000800 */
[----:B------:R-:W-:Y:S01]  /*3ab0*/  IADD3 R0, P1, PT, R0, 0x8, RZ ;  /* 0x0000000800007810 */ /* 0x000fe20007f3e0ff */
[----:B------:R-:W-:Y:S01]  /*3ac0*/  UIADD3 UR4, UPT, UPT, UR4, 0x8, URZ ;  /* 0x0000000804047890 */ /* 0x000fe2000fffe0ff */
[----:B------:R-:W-:Y:S02]  /*3ad0*/  PLOP3.LUT P0, PT, PT, PT, PT, 0x8, 0x80 ;  /* 0x000000000080781c */ /* 0x000fe40003f0e170 */
[----:B------:R-:W-:Y:S01]  /*3ae0*/  IADD3.X R13, PT, PT, RZ, R13, RZ, P1, !PT ;  /* 0x0000000dff0d7210 */ /* 0x000fe20000ffe4ff */
[----:B0-----:R4:W-:Y:S04]  /*3af0*/  STG.E desc[UR16][R2.64], R5 ;  /* 0x0000000502007986 */ /* 0x0019e8000c101910 */
[----:B-1----:R4:W-:Y:S06]  /*3b00*/  STG.E desc[UR16][R2.64+0x4], R7 ;  /* 0x0000040702007986 */ /* 0x0029ec000c101910 */
.L_x_43:
[----:B------:R-:W-:-:S13]  /*3b10*/  ISETP.NE.OR P0, PT, RZ, UR11, P0 ;  /* 0x0000000bff007c0c */ /* 0x000fda0008705670 */
[----:B------:R-:W-:Y:S05]  /*3b20*/  @!P0 EXIT ;  /* 0x000000000000894d */ /* 0x000fea0003800000 */
.L_x_40:
[----:B01234-:R-:W0:Y:S01]  /*3b30*/  LDS R5, [UR4] ;  /* 0x00000004ff057984 */ /* 0x01fe220008000800 */
[----:B------:R-:W-:Y:S01]  /*3b40*/  MOV R2, R0 ;  /* 0x0000000000027202 */ /* 0x000fe20000000f00 */
[----:B------:R-:W-:Y:S01]  /*3b50*/  UIADD3 UR11, UPT, UPT, UR11, 0x1, URZ ;  /* 0x000000010b0b7890 */ /* 0x000fe2000fffe0ff */
[----:B------:R-:W-:Y:S01]  /*3b60*/  MOV R3, R13 ;  /* 0x0000000d00037202 */ /* 0x000fe20000000f00 */
[----:B------:R-:W-:Y:S01]  /*3b70*/  UIADD3 UR4, UPT, UPT, UR4, 0x4, URZ ;  /* 0x0000000404047890 */ /* 0x000fe2000fffe0ff */
[----:B------:R-:W-:Y:S01]  /*3b80*/  IADD3 R0, P0, PT, R0, 0x4, RZ ;  /* 0x0000000400007810 */ /* 0x000fe20007f1e0ff */
[----:B------:R-:W-:-:S03]  /*3b90*/  UISETP.NE.AND UP0, UPT, UR11, URZ, UPT ;  /* 0x000000ff0b00728c */ /* 0x000fc6000bf05270 */
[----:B------:R-:W-:Y:S01]  /*3ba0*/  IADD3.X R13, PT, PT, RZ, R13, RZ, P0, !PT ;  /* 0x0000000dff0d7210 */ /* 0x000fe200007fe4ff */
[----:B0-----:R0:W-:Y:S05]  /*3bb0*/  STG.E desc[UR16][R2.64], R5 ;  /* 0x0000000502007986 */ /* 0x0011ea000c101910 */
[----:B------:R-:W-:Y:S05]  /*3bc0*/  BRA.U UP0, `(.L_x_40) ;  /* 0xfffffffd00d87547 */ /* 0x000fea000b83ffff */
[----:B------:R-:W-:Y:S05]  /*3bd0*/  EXIT ;  /* 0x000000000000794d */ /* 0x000fea0003800000 */
        .weak           $__internal_0_$__cuda_sm20_rcp_rn_f32_slowpath
        .type           $__internal_0_$__cuda_sm20_rcp_rn_f32_slowpath,@function
        .size           $__internal_0_$__cuda_sm20_rcp_rn_f32_slowpath,($__internal_1_$__cuda_sm20_sqrt_rn_f32_slowpath - $__internal_0_$__cuda_sm20_rcp_rn_f32_slowpath)
$__internal_0_$__cuda_sm20_rcp_rn_f32_slowpath:
[----:B------:R-:W-:-:S04]  /*3be0*/  SHF.L.U32 R4, R24, 0x1, RZ ;  /* 0x0000000118047819 */ /* 0x000fc800000006ff */
[----:B------:R-:W-:-:S04]  /*3bf0*/  SHF.R.U32.HI R9, RZ, 0x18, R4 ;  /* 0x00000018ff097819 */ /* 0x000fc80000011604 */
[----:B------:R-:W-:-:S13]  /*3c00*/  ISETP.NE.U32.AND P0, PT, R9, RZ, PT ;  /* 0x000000ff0900720c */ /* 0x000fda0003f05070 */
[----:B------:R-:W-:Y:S05]  /*3c10*/  @P0 BRA `(.L_x_44) ;  /* 0x00000000002c0947 */ /* 0x000fea0003800000 */
[----:B------:R-:W-:-:S04]  /*3c20*/  SHF.L.U32 R4, R24, 0x1, RZ ;  /* 0x0000000118047819 */ /* 0x000fc800000006ff */
[----:B------:R-:W-:-:S13]  /*3c30*/  ISETP.NE.AND P0, PT, R4, RZ, PT ;  /* 0x000000ff0400720c */ /* 0x000fda0003f05270 */
[----:B------:R0:W1:Y:S01]  /*3c40*/  @!P0 MUFU.RCP R4, R24 ;  /* 0x0000001800048308 */ /* 0x0000620000001000 */
[----:B------:R-:W-:Y:S05]  /*3c50*/  @!P0 BRA `(.L_x_45) ;  /* 0x0000000000a48947 */ /* 0x000fea0003800000 */
[----:B------:R-:W-:-:S04]  /*3c60*/  FFMA R5, R24, 1.84467440737095516160e+19, RZ ;  /* 0x5f80000018057823 */ /* 0x000fc800000000ff */
[----:B-1----:R-:W1:Y:S02]  /*3c70*/  MUFU.RCP R4, R5 ;  /* 0x0000000500047308 */ /* 0x002e640000001000 */
[----:B-1----:R-:W-:-:S04]  /*3c80*/  FFMA R7, R5, R4, -1 ;  /* 0xbf80000005077423 */ /* 0x002fc80000000004 */
[----:B------:R-:W-:-:S04]  /*3c90*/  FADD.FTZ R7, -R7, -RZ ;  /* 0x800000ff07077221 */ /* 0x000fc80000010100 */
[----:B------:R-:W-:-:S04]  /*3ca0*/  FFMA R4, R4, R7, R4 ;  /* 0x0000000704047223 */ /* 0x000fc80000000004 */
[----:B------:R-:W-:Y:S01]  /*3cb0*/  FFMA R4, R4, 1.84467440737095516160e+19, RZ ;  /* 0x5f80000004047823 */ /* 0x000fe200000000ff */
[----:B------:R-:W-:Y:S06]  /*3cc0*/  BRA `(.L_x_45) ;  /* 0x0000000000887947 */ /* 0x000fec0003800000 */
.L_x_44:
[----:B------:R-:W-:-:S04]  /*3cd0*/  IADD3 R11, PT, PT, R9, -0xfd, RZ ;  /* 0xffffff03090b7810 */ /* 0x000fc80007ffe0ff */
[----:B------:R-:W-:-:S13]  /*3ce0*/  ISETP.GT.U32.AND P0, PT, R11, 0x1, PT ;  /* 0x000000010b00780c */ /* 0x000fda0003f04070 */
[----:B------:R-:W-:Y:S05]  /*3cf0*/  @P0 BRA `(.L_x_46) ;  /* 0x0000000000780947 */ /* 0x000fea0003800000 */
[----:B------:R-:W-:Y:S01]  /*3d00*/  LOP3.LUT R4, R24, 0x7fffff, RZ, 0xc0, !PT ;  /* 0x007fffff18047812 */ /* 0x000fe200078ec0ff */
[----:B------:R-:W-:-:S03]  /*3d10*/  HFMA2 R10, -RZ, RZ, 0, 1.78813934326171875e-07 ;  /* 0x00000003ff0a7431 */ /* 0x000fc600000001ff */
[----:B------:R-:W-:-:S04]  /*3d20*/  LOP3.LUT R4, R4, 0x3f800000, RZ, 0xfc, !PT ;  /* 0x3f80000004047812 */ /* 0x000fc800078efcff */
[----:B------:R-:W0:Y:S01]  /*3d30*/  MUFU.RCP R5, R4 ;  /* 0x0000000400057308 */ /* 0x000e220000001000 */
[----:B------:R-:W-:Y:S01]  /*3d40*/  SHF.L.U32 R10, R10, R11, RZ ;  /* 0x0000000b0a0a7219 */ /* 0x000fe200000006ff */
[----:B0-----:R-:W-:-:S04]  /*3d50*/  FFMA R7, R4, R5, -1 ;  /* 0xbf80000004077423 */ /* 0x001fc80000000005 */
[----:B------:R-:W-:-:S04]  /*3d60*/  FADD.FTZ R8, -R7, -RZ ;  /* 0x800000ff07087221 */ /* 0x000fc80000010100 */
[CCC-:B------:R-:W-:Y:S01]  /*3d70*/  FFMA.RM R7, R5.reuse, R8.reuse, R5.reuse ;  /* 0x0000000805077223 */ /* 0x1c0fe20000004005 */
[----:B------:R-:W-:-:S04]  /*3d80*/  FFMA.RP R8, R5, R8, R5 ;  /* 0x0000000805087223 */ /* 0x000fc80000008005 */
[C---:B------:R-:W-:Y:S02]  /*3d90*/  LOP3.LUT R5, R7.reuse, 0x7fffff, RZ, 0xc0, !PT ;  /* 0x007fffff07057812 */ /* 0x040fe400078ec0ff */
[----:B------:R-:W-:Y:S02]  /*3da0*/  FSETP.NEU.FTZ.AND P0, PT, R7, R8, PT ;  /* 0x000000080700720b */ /* 0x000fe40003f1d000 */
[----:B------:R-:W-:Y:S02]  /*3db0*/  LOP3.LUT R5, R5, 0x800000, RZ, 0xfc, !PT ;  /* 0x0080000005057812 */ /* 0x000fe400078efcff */
[----:B------:R-:W-:Y:S02]  /*3dc0*/  SEL R7, RZ, 0xffffffff, !P0 ;  /* 0xffffffffff077807 */ /* 0x000fe40004000000 */
[----:B------:R-:W-:Y:S02]  /*3dd0*/  LOP3.LUT R10, R10, R5, RZ, 0xc0, !PT ;  /* 0x000000050a0a7212 */ /* 0x000fe400078ec0ff */
[----:B------:R-:W-:-:S02]  /*3de0*/  IADD3 R4, PT, PT, -R7, RZ, RZ ;  /* 0x000000ff07047210 */ /* 0x000fc40007ffe1ff */
[-C--:B------:R-:W-:Y:S02]  /*3df0*/  SHF.R.U32.HI R10, RZ, R11.reuse, R10 ;  /* 0x0000000bff0a7219 */ /* 0x080fe4000001160a */
[----:B------:R-:W-:Y:S02]  /*3e00*/  LOP3.LUT P1, RZ, R4, R11, R5, 0xf8, !PT ;  /* 0x0000000b04ff7212 */ /* 0x000fe4000782f805 */
[C---:B------:R-:W-:Y:S02]  /*3e10*/  LOP3.LUT P0, RZ, R10.reuse, 0x1, RZ, 0xc0, !PT ;  /* 0x000000010aff7812 */ /* 0x040fe4000780c0ff */
[----:B------:R-:W-:-:S04]  /*3e20*/  LOP3.LUT P2, RZ, R10, 0x2, RZ, 0xc0, !PT ;  /* 0x000000020aff7812 */ /* 0x000fc8000784c0ff */
[----:B------:R-:W-:Y:S02]  /*3e30*/  PLOP3.LUT P0, PT, P0, P1, P2, 0xe0, 0x0 ;  /* 0x000000000000781c */ /* 0x000fe40000703c20 */
[----:B------:R-:W-:Y:S02]  /*3e40*/  LOP3.LUT P1, RZ, R24, 0x7fffff, RZ, 0xc0, !PT ;  /* 0x007fffff18ff7812 */ /* 0x000fe4000782c0ff */
[----:B------:R-:W-:-:S04]  /*3e50*/  SEL R4, RZ, 0x1, !P0 ;  /* 0x00000001ff047807 */ /* 0x000fc80004000000 */
[----:B------:R-:W-:-:S04]  /*3e60*/  IADD3 R4, PT, PT, -R4, RZ, RZ ;  /* 0x000000ff04047210 */ /* 0x000fc80007ffe1ff */
[----:B------:R-:W-:Y:S02]  /*3e70*/  ISETP.GE.AND P0, PT, R4, RZ, PT ;  /* 0x000000ff0400720c */ /* 0x000fe40003f06270 */
[----:B------:R-:W-:-:S04]  /*3e80*/  IADD3 R4, PT, PT, R9, -0xfc, RZ ;  /* 0xffffff0409047810 */ /* 0x000fc80007ffe0ff */
[----:B------:R-:W-:-:S07]  /*3e90*/  SHF.R.U32.HI R5, RZ, R4, R5 ;  /* 0x00000004ff057219 */ /* 0x000fce0000011605 */
[----:B------:R-:W-:-:S04]  /*3ea0*/  @!P0 IADD3 R5, PT, PT, R5, 0x1, RZ ;  /* 0x0000000105058810 */ /* 0x000fc80007ffe0ff */
[----:B------:R-:W-:-:S04]  /*3eb0*/  @!P1 SHF.L.U32 R5, R5, 0x1, RZ ;  /* 0x0000000105059819 */ /* 0x000fc800000006ff */
[----:B------:R-:W-:Y:S01]  /*3ec0*/  LOP3.LUT R4, R5, 0x80000000, R24, 0xf8, !PT ;  /* 0x8000000005047812 */ /* 0x000fe200078ef818 */
[----:B------:R-:W-:Y:S06]  /*3ed0*/  BRA `(.L_x_45) ;  /* 0x0000000000047947 */ /* 0x000fec0003800000 */
.L_x_46:
[----:B------:R2:W3:Y:S02]  /*3ee0*/  MUFU.RCP R4, R24 ;  /* 0x0000001800047308 */ /* 0x0004e40000001000 */
.L_x_45:
[----:B------:R-:W-:-:S04]  /*3ef0*/  MOV R7, 0x0 ;  /* 0x0000000000077802 */ /* 0x000fc80000000f00 */
[----:B0123--:R-:W-:Y:S05]  /*3f00*/  RET.REL.NODEC R6 `(_Z15flash_attentioniiPfS_S_S_iiiii) ;  /* 0xffffffc0063c7950 */ /* 0x00ffea0003c3ffff */
        .weak           $__internal_1_$__cuda_sm20_sqrt_rn_f32_slowpath
        .type           $__internal_1_$__cuda_sm20_sqrt_rn_f32_slowpath,@function
        .size           $__internal_1_$__cuda_sm20_sqrt_rn_f32_slowpath,(.L_x_50 - $__internal_1_$__cuda_sm20_sqrt_rn_f32_slowpath)
$__internal_1_$__cuda_sm20_sqrt_rn_f32_slowpath:
[----:B------:R-:W-:-:S13]  /*3f10*/  LOP3.LUT P0, RZ, R0, 0x7fffffff, RZ, 0xc0, !PT ;  /* 0x7fffffff00ff7812 */ /* 0x000fda000780c0ff */
[----:B------:R-:W-:Y:S01]  /*3f20*/  @!P0 MOV R2, R0 ;  /* 0x0000000000028202 */ /* 0x000fe20000000f00 */
[----:B------:R-:W-:Y:S06]  /*3f30*/  @!P0 BRA `(.L_x_47) ;  /* 0x0000000000448947 */ /* 0x000fec0003800000 */
[----:B------:R-:W-:-:S13]  /*3f40*/  FSETP.GEU.FTZ.AND P0, PT, R0, RZ, PT ;  /* 0x000000ff0000720b */ /* 0x000fda0003f1e000 */
[----:B------:R-:W-:Y:S01]  /*3f50*/  @!P0 MOV R2, 0x7fffffff ;  /* 0x7fffffff00028802 */ /* 0x000fe20000000f00 */
[----:B------:R-:W-:Y:S06]  /*3f60*/  @!P0 BRA `(.L_x_47) ;  /* 0x0000000000388947 */ /* 0x000fec0003800000 */
[----:B------:R-:W-:-:S13]  /*3f70*/  FSETP.GTU.FTZ.AND P0, PT, |R0|, +INF , PT ;  /* 0x7f8000000000780b */ /* 0x000fda0003f1c200 */
[----:B------:R-:W-:Y:S01]  /*3f80*/  @P0 FADD.FTZ R2, R0, 1 ;  /* 0x3f80000000020421 */ /* 0x000fe20000010000 */
[----:B------:R-:W-:Y:S06]  /*3f90*/  @P0 BRA `(.L_x_47) ;  /* 0x00000000002c0947 */ /* 0x000fec0003800000 */
[----:B------:R-:W-:-:S13]  /*3fa0*/  FSETP.NEU.FTZ.AND P0, PT, |R0|, +INF , PT ;  /* 0x7f8000000000780b */ /* 0x000fda0003f1d200 */
[----:B------:R-:W-:Y:S01]  /*3fb0*/  @!P0 MOV R2, R0 ;  /* 0x0000000000028202 */ /* 0x000fe20000000f00 */
[----:B------:R-:W-:Y:S06]  /*3fc0*/  @!P0 BRA `(.L_x_47) ;  /* 0x0000000000208947 */ /* 0x000fec0003800000 */
[----:B------:R-:W-:-:S04]  /*3fd0*/  FFMA R0, R0, 1.84467440737095516160e+19, RZ ;  /* 0x5f80000000007823 */ /* 0x000fc800000000ff */
[----:B------:R-:W0:Y:S02]  /*3fe0*/  MUFU.RSQ R3, R0 ;  /* 0x0000000000037308 */ /* 0x000e240000001400 */
[----:B0-----:R-:W-:Y:S01]  /*3ff0*/  FMUL.FTZ R5, R0, R3 ;  /* 0x0000000300057220 */ /* 0x001fe20000410000 */
[----:B------:R-:W-:-:S03]  /*4000*/  FMUL.FTZ R3, R3, 0.5 ;  /* 0x3f00000003037820 */ /* 0x000fc60000410000 */
[----:B------:R-:W-:-:S04]  /*4010*/  FADD.FTZ R2, -R5, -RZ ;  /* 0x800000ff05027221 */ /* 0x000fc80000010100 */
[----:B------:R-:W-:-:S04]  /*4020*/  FFMA R2, R5, R2, R0 ;  /* 0x0000000205027223 */ /* 0x000fc80000000000 */
[----:B------:R-:W-:-:S04]  /*4030*/  FFMA R2, R2, R3, R5 ;  /* 0x0000000302027223 */ /* 0x000fc80000000005 */
[----:B------:R-:W-:-:S07]  /*4040*/  FMUL.FTZ R2, R2, 2.3283064365386962891e-10 ;  /* 0x2f80000002027820 */ /* 0x000fce0000410000 */
.L_x_47:
[----:B------:R-:W-:Y:S01]  /*4050*/  HFMA2 R3, -RZ, RZ, 0, 0 ;  /* 0x00000000ff037431 */ /* 0x000fe200000001ff */
[----:B------:R-:W-:Y:S02]  /*4060*/  MOV R24, R2 ;  /* 0x0000000200187202 */ /* 0x000fe40000000f00 */
[----:B------:R-:W-:-:S04]  /*4070*/  MOV R2, R4 ;  /* 0x0000000400027202 */ /* 0x000fc80000000f00 */
[----:B------:R-:W-:Y:S05]  /*4080*/  RET.REL.NODEC R2 `(_Z15flash_attentioniiPfS_S_S_iiiii) ;  /* 0xffffffbc02dc7950 */ /* 0x000fea0003c3ffff */
.L_x_48:
[----:B------:R-:W-:-:S00]  /*4090*/  BRA `(.L_x_48) ;  /* 0xfffffffc00fc7947 */ /* 0x000fc0000383ffff */
[----:B------:R-:W-:-:S00]  /*40a0*/  NOP ;  /* 0x0000000000007918 */ /* 0x000fc00000000000 */
        /* <DEDUP_REMOVED lines=13> */
.L_x_50:


//--------------------- .nv.shared._Z15flash_attentioniiPfS_S_S_iiiii --------------------------
	.section	.nv.shared._Z15flash_attentioniiPfS_S_S_iiiii,"aw",@nobits
	.sectionflags	@""
	.align	16
	.zero		1024


//--------------------- .nv.shared.reserved.0     --------------------------
	.section	.nv.shared.reserved.0,"aw",@nobits
	.weak		__nv_reservedSMEM_offset_0_alias
	.size		__nv_reservedSMEM_offset_0_alias, 0, 64
	.other		__nv_reservedSMEM_offset_0_alias,@"STO_CUDA_RESERVED_SHARED STV_DEFAULT"
__nv_reservedSMEM_offset_0_alias:
	.zero		0
	.zero		64


//--------------------- .nv.constant0._Z15flash_attentioniiPfS_S_S_iiiii --------------------------
	.section	.nv.constant0._Z15flash_attentioniiPfS_S_S_iiiii,"a",@progbits
	.sectionflags	@""
	.align	4
.nv.constant0._Z15flash_attentioniiPfS_S_S_iiiii:
	.zero		956


//--------------------- SYMBOLS --------------------------

	.type		.nv.reservedSmem.offset0,@object
	.size		.nv.reservedSmem.offset0,0x4
	.type		.nv.reservedSmem.cap,@object
	.size		.nv.reservedSmem.cap,0x4
